// auto-generated by cutlass_sweep.conv — config: {"arch": "sm_100", "cluster_m": 2, "cluster_n": 1, "conv_kind": "fprop", "dtype": "bf16", "ndim": 2, "tile_k": 32, "tile_m": 64, "tile_n": 128}
#include "cutlass/cutlass.h"
#include "cute/tensor.hpp"
#include "cutlass/kernel_hardware_info.hpp"
#include "cutlass/conv/convolution.h"
#include "cutlass/conv/dispatch_policy.hpp"
#include "cutlass/conv/collective/collective_builder.hpp"
#include "cutlass/conv/kernel/conv_universal.hpp"
#include "cutlass/conv/device/conv_universal_adapter.hpp"
#include "cutlass/epilogue/collective/collective_builder.hpp"

using namespace cute;
using Elem = cutlass::bfloat16_t;
using Acc  = float;
using LayoutAB = cutlass::layout::TensorNHWC;
using LayoutC  = cutlass::layout::TensorNHWC;
constexpr auto ConvOp = cutlass::conv::Operator::kFprop;
using TileShape    = Shape<_64, _128, Shape<_32>>;
using ClusterShape = Shape<_2, _1, _1>;

using CollectiveEpilogue = typename cutlass::epilogue::collective::CollectiveBuilder<
    cutlass::arch::Sm100, cutlass::arch::OpClassTensorOp,
    TileShape, ClusterShape,
    cutlass::epilogue::collective::EpilogueTileAuto,
    Acc, Acc,
    Elem, LayoutC, 128 / cutlass::sizeof_bits<Elem>::value,
    Elem, LayoutC, 128 / cutlass::sizeof_bits<Elem>::value,
    cutlass::epilogue::collective::EpilogueScheduleAuto
  >::CollectiveOp;

using CollectiveMainloop = typename cutlass::conv::collective::CollectiveBuilder<
    cutlass::arch::Sm100, cutlass::arch::OpClassTensorOp, ConvOp,
    Elem, LayoutAB, 128 / cutlass::sizeof_bits<Elem>::value,
    Elem, LayoutAB, 128 / cutlass::sizeof_bits<Elem>::value,
    Acc,
    TileShape, ClusterShape,
    cutlass::conv::collective::StageCountAutoCarveout<
        static_cast<int>(sizeof(typename CollectiveEpilogue::SharedStorage))>,
    cutlass::conv::collective::KernelScheduleAuto
  >::CollectiveOp;

using ProblemShape = cutlass::conv::ConvProblemShape<
    ConvOp, CollectiveMainloop::DispatchPolicy::NumSpatialDimensions>;
using ConvKernel = cutlass::conv::kernel::ConvUniversal<
    ProblemShape, CollectiveMainloop, CollectiveEpilogue>;
using Conv = cutlass::conv::device::ConvUniversalAdapter<ConvKernel>;

auto* _anchor = &cutlass::device_kernel<ConvKernel>;


// ===== COMPILED SASS (sm_100a) =====

	.target	sm_100a

	.elftype	@"ET_EXEC"


//--------------------- .note.nv.tkinfo           --------------------------
	.section	.note.nv.tkinfo,"",@"SHT_NOTE"
	.sectionflags	@"SHF_NOTE_NV_TKINFO"
	.tkinfo
        /*0018*/ 	.word	0x00000002
        /*0030*/ 	.string	""
        /*0030*/ 	.string	"ptxas"
        /*0030*/ 	.string	"Cuda compilation tools, release 13.0, V13.0.88"
        /*0030*/ 	.string	"Build cuda_13.0.r13.0/compiler.36424714_0"
        /*0030*/ 	.string	"-arch sm_100a -m 64 "



//--------------------- .note.nv.cuinfo           --------------------------
	.section	.note.nv.cuinfo,"",@"SHT_NOTE"
	.sectionflags	@"SHF_NOTE_NV_CUINFO"
        /*0018*/ 	.short	0x0002
        /*001a*/ 	.short	0x0064
        /*001c*/ 	.short	0x0082
	.zero		2


//--------------------- .nv.info                  --------------------------
	.section	.nv.info,"",@"SHT_CUDA_INFO"
	.align	4


	//----- nvinfo : EIATTR_REGCOUNT
	.align		4
        /*0000*/ 	.byte	0x04, 0x2f
        /*0002*/ 	.short	(.L_19 - .L_18)
	.align		4
.L_18:
        /*0004*/ 	.word	index@(_ZN7cutlass13device_kernelINS_4conv6kernel13ConvUniversalINS1_16ConvProblemShapeILNS1_8OperatorE0ELi2EEENS1_10collective14CollectiveConvINS1_47MainloopSm100TmaUmmaWarpSpecializedImplicitGemmILS5_0ELi17ELi2ELi1ELi2EN4cute5tupleIJNSA_1CILi2EEENSC_ILi1EEESE_EEEEENSB_IJNSC_ILi64EEENSC_ILi128EEENSB_IJNSC_ILi32EEEEEEEEENS_10bfloat16_tESM_NSA_8TiledMMAINSA_8MMA_AtomIJNSA_20SM100_MMA_F16BF16_SSISM_SM_fLi64ELi128ELNSA_4UMMA5MajorE0ELSR_0ELNSQ_7ScaleInE0ELSS_0EEEEEENSA_6LayoutINSB_IJSE_SE_SE_EEENSB_IJNSC_ILi0EEESX_SX_EEEEENSB_IJNSA_10UnderscoreES10_S10_EEEEENS7_6detail27Sm100ImplicitGemmTileTraitsINSA_20SM90_TMA_LOAD_IM2COLENSA_14ComposedLayoutINSA_7SwizzleILi2ELi4ELi3EEENSA_18smem_ptr_flag_bitsILi16EEENSV_INSB_IJNSC_ILi8EEESJ_EEENSB_IJSJ_SE_EEEEEEEvEENS14_INSA_23SM90_TMA_LOAD_MULTICASTES1F_vEEEENS_8epilogue10collective18CollectiveEpilogueINS1K_23Sm100TmaWarpSpecializedILi4ELi2ELi16ELb1ELb0EEEJSL_NSB_IJNSV_ISH_SE_EENSV_ISJ_SE_EEEEESM_NSB_IJNSB_IJlllEEESE_SX_EEESM_S1T_NS1K_6fusion15FusionCallbacksIS1O_NS1U_17LinearCombinationISM_fSM_fLNS_15FloatRoundStyleE2EEESL_S1R_JEEENSA_5SM1004TMEM4LOAD26SM100_TMEM_LOAD_16dp256b4xES15_S1F_NSA_17SM75_U32x4_LDSM_NENSA_21SM90_TMA_STORE_IM2COLES1F_NSA_17SM90_U32x4_STSM_NENSA_39AutoVectorizingCopyWithAssumedAlignmentILi128EEEEEEvvEEEEvNT_6ParamsE)
        /*0008*/ 	.word	0x0000004e


	//----- nvinfo : EIATTR_FRAME_SIZE
	.align		4
.L_19:
        /*000c*/ 	.byte	0x04, 0x11
        /*000e*/ 	.short	(.L_21 - .L_20)
	.align		4
.L_20:
        /*0010*/ 	.word	index@($__internal_2_$__cuda_sm10x_tcgen05_guardrail_trap_unallocated_columns_being_dealloced)
        /*0014*/ 	.word	0x00000008


	//----- nvinfo : EIATTR_FRAME_SIZE
	.align		4
.L_21:
        /*0018*/ 	.byte	0x04, 0x11
        /*001a*/ 	.short	(.L_23 - .L_22)
	.align		4
.L_22:
        /*001c*/ 	.word	index@($__internal_1_$__cuda_sm10x_tcgen05_guardrail_trap_phase_invalid_during_alloc)
        /*0020*/ 	.word	0x00000008


	//----- nvinfo : EIATTR_FRAME_SIZE
	.align		4
.L_23:
        /*0024*/ 	.byte	0x04, 0x11
        /*0026*/ 	.short	(.L_25 - .L_24)
	.align		4
.L_24:
        /*0028*/ 	.word	index@($__internal_0_$__cuda_sm10x_tcgen05_guardrail_trap_col_being_dealloced_not_returned_by_alloc)
        /*002c*/ 	.word	0x00000008


	//----- nvinfo : EIATTR_FRAME_SIZE
	.align		4
.L_25:
        /*0030*/ 	.byte	0x04, 0x11
        /*0032*/ 	.short	(.L_27 - .L_26)
	.align		4
.L_26:
        /*0034*/ 	.word	index@(_ZN7cutlass13device_kernelINS_4conv6kernel13ConvUniversalINS1_16ConvProblemShapeILNS1_8OperatorE0ELi2EEENS1_10collective14CollectiveConvINS1_47MainloopSm100TmaUmmaWarpSpecializedImplicitGemmILS5_0ELi17ELi2ELi1ELi2EN4cute5tupleIJNSA_1CILi2EEENSC_ILi1EEESE_EEEEENSB_IJNSC_ILi64EEENSC_ILi128EEENSB_IJNSC_ILi32EEEEEEEEENS_10bfloat16_tESM_NSA_8TiledMMAINSA_8MMA_AtomIJNSA_20SM100_MMA_F16BF16_SSISM_SM_fLi64ELi128ELNSA_4UMMA5MajorE0ELSR_0ELNSQ_7ScaleInE0ELSS_0EEEEEENSA_6LayoutINSB_IJSE_SE_SE_EEENSB_IJNSC_ILi0EEESX_SX_EEEEENSB_IJNSA_10UnderscoreES10_S10_EEEEENS7_6detail27Sm100ImplicitGemmTileTraitsINSA_20SM90_TMA_LOAD_IM2COLENSA_14ComposedLayoutINSA_7SwizzleILi2ELi4ELi3EEENSA_18smem_ptr_flag_bitsILi16EEENSV_INSB_IJNSC_ILi8EEESJ_EEENSB_IJSJ_SE_EEEEEEEvEENS14_INSA_23SM90_TMA_LOAD_MULTICASTES1F_vEEEENS_8epilogue10collective18CollectiveEpilogueINS1K_23Sm100TmaWarpSpecializedILi4ELi2ELi16ELb1ELb0EEEJSL_NSB_IJNSV_ISH_SE_EENSV_ISJ_SE_EEEEESM_NSB_IJNSB_IJlllEEESE_SX_EEESM_S1T_NS1K_6fusion15FusionCallbacksIS1O_NS1U_17LinearCombinationISM_fSM_fLNS_15FloatRoundStyleE2EEESL_S1R_JEEENSA_5SM1004TMEM4LOAD26SM100_TMEM_LOAD_16dp256b4xES15_S1F_NSA_17SM75_U32x4_LDSM_NENSA_21SM90_TMA_STORE_IM2COLES1F_NSA_17SM90_U32x4_STSM_NENSA_39AutoVectorizingCopyWithAssumedAlignmentILi128EEEEEEvvEEEEvNT_6ParamsE)
        /*0038*/ 	.word	0x00000008


	//----- nvinfo : EIATTR_MIN_STACK_SIZE
	.align		4
.L_27:
        /*003c*/ 	.byte	0x04, 0x12
        /*003e*/ 	.short	(.L_29 - .L_28)
	.align		4
.L_28:
        /*0040*/ 	.word	index@(_ZN7cutlass13device_kernelINS_4conv6kernel13ConvUniversalINS1_16ConvProblemShapeILNS1_8OperatorE0ELi2EEENS1_10collective14CollectiveConvINS1_47MainloopSm100TmaUmmaWarpSpecializedImplicitGemmILS5_0ELi17ELi2ELi1ELi2EN4cute5tupleIJNSA_1CILi2EEENSC_ILi1EEESE_EEEEENSB_IJNSC_ILi64EEENSC_ILi128EEENSB_IJNSC_ILi32EEEEEEEEENS_10bfloat16_tESM_NSA_8TiledMMAINSA_8MMA_AtomIJNSA_20SM100_MMA_F16BF16_SSISM_SM_fLi64ELi128ELNSA_4UMMA5MajorE0ELSR_0ELNSQ_7ScaleInE0ELSS_0EEEEEENSA_6LayoutINSB_IJSE_SE_SE_EEENSB_IJNSC_ILi0EEESX_SX_EEEEENSB_IJNSA_10UnderscoreES10_S10_EEEEENS7_6detail27Sm100ImplicitGemmTileTraitsINSA_20SM90_TMA_LOAD_IM2COLENSA_14ComposedLayoutINSA_7SwizzleILi2ELi4ELi3EEENSA_18smem_ptr_flag_bitsILi16EEENSV_INSB_IJNSC_ILi8EEESJ_EEENSB_IJSJ_SE_EEEEEEEvEENS14_INSA_23SM90_TMA_LOAD_MULTICASTES1F_vEEEENS_8epilogue10collective18CollectiveEpilogueINS1K_23Sm100TmaWarpSpecializedILi4ELi2ELi16ELb1ELb0EEEJSL_NSB_IJNSV_ISH_SE_EENSV_ISJ_SE_EEEEESM_NSB_IJNSB_IJlllEEESE_SX_EEESM_S1T_NS1K_6fusion15FusionCallbacksIS1O_NS1U_17LinearCombinationISM_fSM_fLNS_15FloatRoundStyleE2EEESL_S1R_JEEENSA_5SM1004TMEM4LOAD26SM100_TMEM_LOAD_16dp256b4xES15_S1F_NSA_17SM75_U32x4_LDSM_NENSA_21SM90_TMA_STORE_IM2COLES1F_NSA_17SM90_U32x4_STSM_NENSA_39AutoVectorizingCopyWithAssumedAlignmentILi128EEEEEEvvEEEEvNT_6ParamsE)
        /*0044*/ 	.word	0x00000008
.L_29:


//--------------------- .nv.compat                --------------------------
	.section	.nv.compat,"",@"SHT_CUDA_COMPAT_INFO"
	.align	4
        /*0000*/ 	.byte	0x02, 0x09, 0x01, 0x00, 0x02, 0x02, 0x02, 0x00, 0x02, 0x05, 0x05, 0x00, 0x03, 0x07, 0x01, 0x01
        /*0010*/ 	.byte	0x02, 0x03, 0x01, 0x00, 0x02, 0x06, 0x01, 0x00, 0x04, 0x0b, 0x08, 0x00, 0x09, 0x00, 0x00, 0x00
        /*0020*/ 	.byte	0x00, 0x00, 0x00, 0x00


//--------------------- .nv.info._ZN7cutlass13device_kernelINS_4conv6kernel13ConvUniversalINS1_16ConvProblemShapeILNS1_8OperatorE0ELi2EEENS1_10collective14CollectiveConvINS1_47MainloopSm100TmaUmmaWarpSpecializedImplicitGemmILS5_0ELi17ELi2ELi1ELi2EN4cute5tupleIJNSA_1CILi2EEENSC_ILi1EEESE_EEEEENSB_IJNSC_ILi64EEENSC_ILi128EEENSB_IJNSC_ILi32EEEEEEEEENS_10bfloat16_tESM_NSA_8TiledMMAINSA_8MMA_AtomIJNSA_20SM100_MMA_F16BF16_SSISM_SM_fLi64ELi128ELNSA_4UMMA5MajorE0ELSR_0ELNSQ_7ScaleInE0ELSS_0EEEEEENSA_6LayoutINSB_IJSE_SE_SE_EEENSB_IJNSC_ILi0EEESX_SX_EEEEENSB_IJNSA_10UnderscoreES10_S10_EEEEENS7_6detail27Sm100ImplicitGemmTileTraitsINSA_20SM90_TMA_LOAD_IM2COLENSA_14ComposedLayoutINSA_7SwizzleILi2ELi4ELi3EEENSA_18smem_ptr_flag_bitsILi16EEENSV_INSB_IJNSC_ILi8EEESJ_EEENSB_IJSJ_SE_EEEEEEEvEENS14_INSA_23SM90_TMA_LOAD_MULTICASTES1F_vEEEENS_8epilogue10collective18CollectiveEpilogueINS1K_23Sm100TmaWarpSpecializedILi4ELi2ELi16ELb1ELb0EEEJSL_NSB_IJNSV_ISH_SE_EENSV_ISJ_SE_EEEEESM_NSB_IJNSB_IJlllEEESE_SX_EEESM_S1T_NS1K_6fusion15FusionCallbacksIS1O_NS1U_17LinearCombinationISM_fSM_fLNS_15FloatRoundStyleE2EEESL_S1R_JEEENSA_5SM1004TMEM4LOAD26SM100_TMEM_LOAD_16dp256b4xES15_S1F_NSA_17SM75_U32x4_LDSM_NENSA_21SM90_TMA_STORE_IM2COLES1F_NSA_17SM90_U32x4_STSM_NENSA_39AutoVectorizingCopyWithAssumedAlignmentILi128EEEEEEvvEEEEvNT_6ParamsE --------------------------
	.section	.nv.info._ZN7cutlass13device_kernelINS_4conv6kernel13ConvUniversalINS1_16ConvProblemShapeILNS1_8OperatorE0ELi2EEENS1_10collective14CollectiveConvINS1_47MainloopSm100TmaUmmaWarpSpecializedImplicitGemmILS5_0ELi17ELi2ELi1ELi2EN4cute5tupleIJNSA_1CILi2EEENSC_ILi1EEESE_EEEEENSB_IJNSC_ILi64EEENSC_ILi128EEENSB_IJNSC_ILi32EEEEEEEEENS_10bfloat16_tESM_NSA_8TiledMMAINSA_8MMA_AtomIJNSA_20SM100_MMA_F16BF16_SSISM_SM_fLi64ELi128ELNSA_4UMMA5MajorE0ELSR_0ELNSQ_7ScaleInE0ELSS_0EEEEEENSA_6LayoutINSB_IJSE_SE_SE_EEENSB_IJNSC_ILi0EEESX_SX_EEEEENSB_IJNSA_10UnderscoreES10_S10_EEEEENS7_6detail27Sm100ImplicitGemmTileTraitsINSA_20SM90_TMA_LOAD_IM2COLENSA_14ComposedLayoutINSA_7SwizzleILi2ELi4ELi3EEENSA_18smem_ptr_flag_bitsILi16EEENSV_INSB_IJNSC_ILi8EEESJ_EEENSB_IJSJ_SE_EEEEEEEvEENS14_INSA_23SM90_TMA_LOAD_MULTICASTES1F_vEEEENS_8epilogue10collective18CollectiveEpilogueINS1K_23Sm100TmaWarpSpecializedILi4ELi2ELi16ELb1ELb0EEEJSL_NSB_IJNSV_ISH_SE_EENSV_ISJ_SE_EEEEESM_NSB_IJNSB_IJlllEEESE_SX_EEESM_S1T_NS1K_6fusion15FusionCallbacksIS1O_NS1U_17LinearCombinationISM_fSM_fLNS_15FloatRoundStyleE2EEESL_S1R_JEEENSA_5SM1004TMEM4LOAD26SM100_TMEM_LOAD_16dp256b4xES15_S1F_NSA_17SM75_U32x4_LDSM_NENSA_21SM90_TMA_STORE_IM2COLES1F_NSA_17SM90_U32x4_STSM_NENSA_39AutoVectorizingCopyWithAssumedAlignmentILi128EEEEEEvvEEEEvNT_6ParamsE,"",@"SHT_CUDA_INFO"
	.sectionflags	@""
	.align	4


	//----- nvinfo : EIATTR_CUDA_API_VERSION
	.align		4
        /*0000*/ 	.byte	0x04, 0x37
        /*0002*/ 	.short	(.L_31 - .L_30)
.L_30:
        /*0004*/ 	.word	0x00000082


	//----- nvinfo : EIATTR_KPARAM_INFO
	.align		4
.L_31:
        /*0008*/ 	.byte	0x04, 0x17
        /*000a*/ 	.short	(.L_33 - .L_32)
.L_32:
        /*000c*/ 	.word	0x00000000
        /*0010*/ 	.short	0x0000
        /*0012*/ 	.short	0x0000
        /*0014*/ 	.byte	0x00, 0xf0, 0x01, 0x20


	//----- nvinfo : EIATTR_AT_ENTRY_FRAGMENTS
	.align		4
.L_33:
        /*0018*/ 	.byte	0x04, 0x4f
        /*001a*/ 	.short	(.L_35 - .L_34)


	//   ....[0]....
.L_34:
        /*001c*/ 	.word	0x00000006


	//----- nvinfo : EIATTR_RESERVED_SMEM_USED
	.align		4
.L_35:
        /*0020*/ 	.byte	0x01, 0x41
	.zero		2


	//----- nvinfo : EIATTR_SPARSE_MMA_MASK
	.align		4
        /*0024*/ 	.byte	0x03, 0x50
        /*0026*/ 	.short	0x0000


	//----- nvinfo : EIATTR_TCGEN05_1CTA_USED
	.align		4
        /*0028*/ 	.byte	0x01, 0x51
	.zero		2


	//----- nvinfo : EIATTR_MAXREG_COUNT
	.align		4
        /*002c*/ 	.byte	0x03, 0x1b
        /*002e*/ 	.short	0x00ff


	//----- nvinfo : EIATTR_NUM_BARRIERS
	.align		4
        /*0030*/ 	.byte	0x02, 0x4c
        /*0032*/ 	.byte	0x07
	.zero		1


	//----- nvinfo : EIATTR_EXTERNS
	.align		4
        /*0034*/ 	.byte	0x04, 0x0f
        /*0036*/ 	.short	(.L_37 - .L_36)


	//   ....[0]....
	.align		4
.L_36:
        /*0038*/ 	.word	index@(__assertfail)


	//----- nvinfo : EIATTR_MERCURY_ISA_VERSION
	.align		4
.L_37:
        /*003c*/ 	.byte	0x03, 0x5f
        /*003e*/ 	.short	0x0101


	//----- nvinfo : EIATTR_INT_WARP_WIDE_INSTR_OFFSETS
	.align		4
        /*0040*/ 	.byte	0x04, 0x31
        /*0042*/ 	.short	(.L_39 - .L_38)


	//   ....[0]....
.L_38:
        /*0044*/ 	.word	0x00004380


	//   ....[1]....
        /*0048*/ 	.word	0x000043a0


	//   ....[2]....
        /*004c*/ 	.word	0x000043d0


	//   ....[3]....
        /*0050*/ 	.word	0x00005090


	//   ....[4]....
        /*0054*/ 	.word	0x00005110


	//   ....[5]....
        /*0058*/ 	.word	0x000051d0


	//   ....[6]....
        /*005c*/ 	.word	0x00005290


	//   ....[7]....
        /*0060*/ 	.word	0x00005350


	//   ....[8]....
        /*0064*/ 	.word	0x00005430


	//   ....[9]....
        /*0068*/ 	.word	0x000054f0


	//   ....[10]....
        /*006c*/ 	.word	0x000055f0


	//----- nvinfo : EIATTR_COOP_GROUP_MASK_REGIDS
	.align		4
.L_39:
        /*0070*/ 	.byte	0x04, 0x29
        /*0072*/ 	.short	(.L_41 - .L_40)


	//   ....[0]....
.L_40:
        /*0074*/ 	.word	0xffffffff


	//   ....[1]....
        /*0078*/ 	.word	0xffffffff


	//   ....[2]....
        /*007c*/ 	.word	0xffffffff


	//   ....[3]....
        /*0080*/ 	.word	0xffffffff


	//   ....[4]....
        /*0084*/ 	.word	0xffffffff


	//   ....[5]....
        /*0088*/ 	.word	0xffffffff


	//   ....[6]....
        /*008c*/ 	.word	0xffffffff


	//   ....[7]....
        /*0090*/ 	.word	0xffffffff


	//   ....[8]....
        /*0094*/ 	.word	0xffffffff


	//   ....[9]....
        /*0098*/ 	.word	0xffffffff


	//   ....[10]....
        /*009c*/ 	.word	0xffffffff


	//   ....[11]....
        /*00a0*/ 	.word	0xffffffff


	//   ....[12]....
        /*00a4*/ 	.word	0xffffffff


	//----- nvinfo : EIATTR_COOP_GROUP_INSTR_OFFSETS
	.align		4
.L_41:
        /*00a8*/ 	.byte	0x04, 0x28
        /*00aa*/ 	.short	(.L_43 - .L_42)


	//   ....[0]....
.L_42:
        /*00ac*/ 	.word	0x00000090


	//   ....[1]....
        /*00b0*/ 	.word	0x00000500


	//   ....[2]....
        /*00b4*/ 	.word	0x00000860


	//   ....[3]....
        /*00b8*/ 	.word	0x00000a00


	//   ....[4]....
        /*00bc*/ 	.word	0x00000b00


	//   ....[5]....
        /*00c0*/ 	.word	0x00000c50


	//   ....[6]....
        /*00c4*/ 	.word	0x00000e50


	//   ....[7]....
        /*00c8*/ 	.word	0x00002460


	//   ....[8]....
        /*00cc*/ 	.word	0x000037b0


	//   ....[9]....
        /*00d0*/ 	.word	0x000039c0


	//   ....[10]....
        /*00d4*/ 	.word	0x000039f0


	//   ....[11]....
        /*00d8*/ 	.word	0x00004260


	//   ....[12]....
        /*00dc*/ 	.word	0x000044a0


	//----- nvinfo : EIATTR_VRC_CTA_INIT_COUNT
	.align		4
.L_43:
        /*00e0*/ 	.byte	0x02, 0x4a
        /*00e2*/ 	.byte	0x80
	.zero		1


	//----- nvinfo : EIATTR_SYSCALL_OFFSETS
	.align		4
        /*00e4*/ 	.byte	0x04, 0x46
        /*00e6*/ 	.short	(.L_45 - .L_44)


	//   ....[0]....
.L_44:
        /*00e8*/ 	.word	0x00006290


	//   ....[1]....
        /*00ec*/ 	.word	0x00006380


	//   ....[2]....
        /*00f0*/ 	.word	0x00006c70


	//   ....[3]....
        /*00f4*/ 	.word	0x00007540


	//   ....[4]....
        /*00f8*/ 	.word	0x00007de0


	//   ....[5]....
        /*00fc*/ 	.word	0x00008670


	//----- nvinfo : EIATTR_MBARRIER_INSTR_OFFSETS
	.align		4
.L_45:
        /*0100*/ 	.byte	0x04, 0x39
        /*0102*/ 	.short	(.L_47 - .L_46)


	//   ....[0]....
.L_46:
        /*0104*/ 	.word	0x00000620
        /*0108*/ 	.word	0x000000ff
        /*010c*/ 	.word	0x00000000
        /*0110*/ 	.short	0x0100
        /*0112*/ 	.byte	0x04
	.zero		1


	//   ....[1]....
        /*0114*/ 	.word	0x00000630
        /*0118*/ 	.word	0x000000ff
        /*011c*/ 	.word	0x00000088
        /*0120*/ 	.short	0x0100
        /*0122*/ 	.byte	0x04
	.zero		1


	//   ....[2]....
        /*0124*/ 	.word	0x00000640
        /*0128*/ 	.word	0x000000ff
        /*012c*/ 	.word	0x00000008
        /*0130*/ 	.short	0x0100
        /*0132*/ 	.byte	0x04
	.zero		1


	//   ....[3]....
        /*0134*/ 	.word	0x00000650
        /*0138*/ 	.word	0x000000ff
        /*013c*/ 	.word	0x00000090
        /*0140*/ 	.short	0x0100
        /*0142*/ 	.byte	0x04
	.zero		1


	//   ....[4]....
        /*0144*/ 	.word	0x00000660
        /*0148*/ 	.word	0x000000ff
        /*014c*/ 	.word	0x00000010
        /*0150*/ 	.short	0x0100
        /*0152*/ 	.byte	0x04
	.zero		1


	//   ....[5]....
        /*0154*/ 	.word	0x00000670
        /*0158*/ 	.word	0x000000ff
        /*015c*/ 	.word	0x00000098
        /*0160*/ 	.short	0x0100
        /*0162*/ 	.byte	0x04
	.zero		1


	//   ....[6]....
        /*0164*/ 	.word	0x00000680
        /*0168*/ 	.word	0x000000ff
        /*016c*/ 	.word	0x00000018
        /*0170*/ 	.short	0x0100
        /*0172*/ 	.byte	0x04
	.zero		1


	//   ....[7]....
        /*0174*/ 	.word	0x00000690
        /*0178*/ 	.word	0x000000ff
        /*017c*/ 	.word	0x000000a0
        /*0180*/ 	.short	0x0100
        /*0182*/ 	.byte	0x04
	.zero		1


	//   ....[8]....
        /*0184*/ 	.word	0x000006a0
        /*0188*/ 	.word	0x000000ff
        /*018c*/ 	.word	0x00000020
        /*0190*/ 	.short	0x0100
        /*0192*/ 	.byte	0x04
	.zero		1


	//   ....[9]....
        /*0194*/ 	.word	0x000006b0
        /*0198*/ 	.word	0x000000ff
        /*019c*/ 	.word	0x000000a8
        /*01a0*/ 	.short	0x0100
        /*01a2*/ 	.byte	0x04
	.zero		1


	//   ....[10]....
        /*01a4*/ 	.word	0x000006c0
        /*01a8*/ 	.word	0x000000ff
        /*01ac*/ 	.word	0x00000028
        /*01b0*/ 	.short	0x0100
        /*01b2*/ 	.byte	0x04
	.zero		1


	//   ....[11]....
        /*01b4*/ 	.word	0x000006d0
        /*01b8*/ 	.word	0x000000ff
        /*01bc*/ 	.word	0x000000b0
        /*01c0*/ 	.short	0x0100
        /*01c2*/ 	.byte	0x04
	.zero		1


	//   ....[12]....
        /*01c4*/ 	.word	0x000006e0
        /*01c8*/ 	.word	0x000000ff
        /*01cc*/ 	.word	0x00000030
        /*01d0*/ 	.short	0x0100
        /*01d2*/ 	.byte	0x04
	.zero		1


	//   ....[13]....
        /*01d4*/ 	.word	0x000006f0
        /*01d8*/ 	.word	0x000000ff
        /*01dc*/ 	.word	0x000000b8
        /*01e0*/ 	.short	0x0100
        /*01e2*/ 	.byte	0x04
	.zero		1


	//   ....[14]....
        /*01e4*/ 	.word	0x00000700
        /*01e8*/ 	.word	0x000000ff
        /*01ec*/ 	.word	0x00000038
        /*01f0*/ 	.short	0x0100
        /*01f2*/ 	.byte	0x04
	.zero		1


	//   ....[15]....
        /*01f4*/ 	.word	0x00000710
        /*01f8*/ 	.word	0x000000ff
        /*01fc*/ 	.word	0x000000c0
        /*0200*/ 	.short	0x0100
        /*0202*/ 	.byte	0x04
	.zero		1


	//   ....[16]....
        /*0204*/ 	.word	0x00000720
        /*0208*/ 	.word	0x000000ff
        /*020c*/ 	.word	0x00000040
        /*0210*/ 	.short	0x0100
        /*0212*/ 	.byte	0x04
	.zero		1


	//   ....[17]....
        /*0214*/ 	.word	0x00000730
        /*0218*/ 	.word	0x000000ff
        /*021c*/ 	.word	0x000000c8
        /*0220*/ 	.short	0x0100
        /*0222*/ 	.byte	0x04
	.zero		1


	//   ....[18]....
        /*0224*/ 	.word	0x00000740
        /*0228*/ 	.word	0x000000ff
        /*022c*/ 	.word	0x00000048
        /*0230*/ 	.short	0x0100
        /*0232*/ 	.byte	0x04
	.zero		1


	//   ....[19]....
        /*0234*/ 	.word	0x00000750
        /*0238*/ 	.word	0x000000ff
        /*023c*/ 	.word	0x000000d0
        /*0240*/ 	.short	0x0100
        /*0242*/ 	.byte	0x04
	.zero		1


	//   ....[20]....
        /*0244*/ 	.word	0x00000760
        /*0248*/ 	.word	0x000000ff
        /*024c*/ 	.word	0x00000050
        /*0250*/ 	.short	0x0100
        /*0252*/ 	.byte	0x04
	.zero		1


	//   ....[21]....
        /*0254*/ 	.word	0x00000770
        /*0258*/ 	.word	0x000000ff
        /*025c*/ 	.word	0x000000d8
        /*0260*/ 	.short	0x0100
        /*0262*/ 	.byte	0x04
	.zero		1


	//   ....[22]....
        /*0264*/ 	.word	0x00000780
        /*0268*/ 	.word	0x000000ff
        /*026c*/ 	.word	0x00000058
        /*0270*/ 	.short	0x0100
        /*0272*/ 	.byte	0x04
	.zero		1


	//   ....[23]....
        /*0274*/ 	.word	0x00000790
        /*0278*/ 	.word	0x000000ff
        /*027c*/ 	.word	0x000000e0
        /*0280*/ 	.short	0x0100
        /*0282*/ 	.byte	0x04
	.zero		1


	//   ....[24]....
        /*0284*/ 	.word	0x000007a0
        /*0288*/ 	.word	0x000000ff
        /*028c*/ 	.word	0x00000060
        /*0290*/ 	.short	0x0100
        /*0292*/ 	.byte	0x04
	.zero		1


	//   ....[25]....
        /*0294*/ 	.word	0x000007b0
        /*0298*/ 	.word	0x000000ff
        /*029c*/ 	.word	0x000000e8
        /*02a0*/ 	.short	0x0100
        /*02a2*/ 	.byte	0x04
	.zero		1


	//   ....[26]....
        /*02a4*/ 	.word	0x000007c0
        /*02a8*/ 	.word	0x000000ff
        /*02ac*/ 	.word	0x00000068
        /*02b0*/ 	.short	0x0100
        /*02b2*/ 	.byte	0x04
	.zero		1


	//   ....[27]....
        /*02b4*/ 	.word	0x000007d0
        /*02b8*/ 	.word	0x000000ff
        /*02bc*/ 	.word	0x000000f0
        /*02c0*/ 	.short	0x0100
        /*02c2*/ 	.byte	0x04
	.zero		1


	//   ....[28]....
        /*02c4*/ 	.word	0x000007e0
        /*02c8*/ 	.word	0x000000ff
        /*02cc*/ 	.word	0x00000070
        /*02d0*/ 	.short	0x0100
        /*02d2*/ 	.byte	0x04
	.zero		1


	//   ....[29]....
        /*02d4*/ 	.word	0x000007f0
        /*02d8*/ 	.word	0x000000ff
        /*02dc*/ 	.word	0x000000f8
        /*02e0*/ 	.short	0x0100
        /*02e2*/ 	.byte	0x04
	.zero		1


	//   ....[30]....
        /*02e4*/ 	.word	0x00000800
        /*02e8*/ 	.word	0x000000ff
        /*02ec*/ 	.word	0x00000078
        /*02f0*/ 	.short	0x0100
        /*02f2*/ 	.byte	0x04
	.zero		1


	//   ....[31]....
        /*02f4*/ 	.word	0x00000810
        /*02f8*/ 	.word	0x000000ff
        /*02fc*/ 	.word	0x00000100
        /*0300*/ 	.short	0x0100
        /*0302*/ 	.byte	0x04
	.zero		1


	//   ....[32]....
        /*0304*/ 	.word	0x00000820
        /*0308*/ 	.word	0x000000ff
        /*030c*/ 	.word	0x00000080
        /*0310*/ 	.short	0x0100
        /*0312*/ 	.byte	0x04
	.zero		1


	//   ....[33]....
        /*0314*/ 	.word	0x00000830
        /*0318*/ 	.word	0x000000ff
        /*031c*/ 	.word	0x00000108
        /*0320*/ 	.short	0x0100
        /*0322*/ 	.byte	0x04
	.zero		1


	//   ....[34]....
        /*0324*/ 	.word	0x00000970
        /*0328*/ 	.word	0x000000ff
        /*032c*/ 	.word	0x00000110
        /*0330*/ 	.short	0x0100
        /*0332*/ 	.byte	0x04
	.zero		1


	//   ....[35]....
        /*0334*/ 	.word	0x00000980
        /*0338*/ 	.word	0x000000ff
        /*033c*/ 	.word	0x00000130
        /*0340*/ 	.short	0x0100
        /*0342*/ 	.byte	0x04
	.zero		1


	//   ....[36]....
        /*0344*/ 	.word	0x00000990
        /*0348*/ 	.word	0x000000ff
        /*034c*/ 	.word	0x00000118
        /*0350*/ 	.short	0x0100
        /*0352*/ 	.byte	0x04
	.zero		1


	//   ....[37]....
        /*0354*/ 	.word	0x000009a0
        /*0358*/ 	.word	0x000000ff
        /*035c*/ 	.word	0x00000138
        /*0360*/ 	.short	0x0100
        /*0362*/ 	.byte	0x04
	.zero		1


	//   ....[38]....
        /*0364*/ 	.word	0x000009b0
        /*0368*/ 	.word	0x000000ff
        /*036c*/ 	.word	0x00000120
        /*0370*/ 	.short	0x0100
        /*0372*/ 	.byte	0x04
	.zero		1


	//   ....[39]....
        /*0374*/ 	.word	0x000009c0
        /*0378*/ 	.word	0x000000ff
        /*037c*/ 	.word	0x00000140
        /*0380*/ 	.short	0x0100
        /*0382*/ 	.byte	0x04
	.zero		1


	//   ....[40]....
        /*0384*/ 	.word	0x000009d0
        /*0388*/ 	.word	0x000000ff
        /*038c*/ 	.word	0x00000128
        /*0390*/ 	.short	0x0100
        /*0392*/ 	.byte	0x04
	.zero		1


	//   ....[41]....
        /*0394*/ 	.word	0x000009e0
        /*0398*/ 	.word	0x000000ff
        /*039c*/ 	.word	0x00000148
        /*03a0*/ 	.short	0x0100
        /*03a2*/ 	.byte	0x04
	.zero		1


	//   ....[42]....
        /*03a4*/ 	.word	0x00000ad0
        /*03a8*/ 	.word	0x000000ff
        /*03ac*/ 	.word	0x00000150
        /*03b0*/ 	.short	0x0100
        /*03b2*/ 	.byte	0x06
	.zero		1


	//   ....[43]....
        /*03b4*/ 	.word	0x00000ae0
        /*03b8*/ 	.word	0x000000ff
        /*03bc*/ 	.word	0x00000158
        /*03c0*/ 	.short	0x0100
        /*03c2*/ 	.byte	0x06
	.zero		1


	//   ....[44]....
        /*03c4*/ 	.word	0x00000c20
        /*03c8*/ 	.word	0x000000ff
        /*03cc*/ 	.word	0x00000160
        /*03d0*/ 	.short	0x0100
        /*03d2*/ 	.byte	0x06
	.zero		1


	//   ....[45]....
        /*03d4*/ 	.word	0x00000c30
        /*03d8*/ 	.word	0x000000ff
        /*03dc*/ 	.word	0x00000168
        /*03e0*/ 	.short	0x0100
        /*03e2*/ 	.byte	0x06
	.zero		1


	//   ....[46]....
        /*03e4*/ 	.word	0x00000d60
        /*03e8*/ 	.word	0x000000ff
        /*03ec*/ 	.word	0x00000170
        /*03f0*/ 	.short	0x0100
        /*03f2*/ 	.byte	0x04
	.zero		1


	//   ....[47]....
        /*03f4*/ 	.word	0x00000d70
        /*03f8*/ 	.word	0x000000ff
        /*03fc*/ 	.word	0x00000180
        /*0400*/ 	.short	0x0100
        /*0402*/ 	.byte	0x04
	.zero		1


	//   ....[48]....
        /*0404*/ 	.word	0x00000d80
        /*0408*/ 	.word	0x000000ff
        /*040c*/ 	.word	0x00000178
        /*0410*/ 	.short	0x0100
        /*0412*/ 	.byte	0x04
	.zero		1


	//   ....[49]....
        /*0414*/ 	.word	0x00000d90
        /*0418*/ 	.word	0x000000ff
        /*041c*/ 	.word	0x00000188
        /*0420*/ 	.short	0x0100
        /*0422*/ 	.byte	0x04
	.zero		1


	//   ....[50]....
        /*0424*/ 	.word	0x00001920
        /*0428*/ 	.word	0x000000ff
        /*042c*/ 	.word	0x00000088
        /*0430*/ 	.short	0x010a
        /*0432*/ 	.byte	0x04
	.zero		1


	//   ....[51]....
        /*0434*/ 	.word	0x00001b70
        /*0438*/ 	.word	0x000000ff
        /*043c*/ 	.word	0x00000088
        /*0440*/ 	.short	0x010a
        /*0442*/ 	.byte	0x09
	.zero		1


	//   ....[52]....
        /*0444*/ 	.word	0x00001d00
        /*0448*/ 	.word	0x000000ff
        /*044c*/ 	.word	0x00000088
        /*0450*/ 	.short	0x010a
        /*0452*/ 	.byte	0x07
	.zero		1


	//   ....[53]....
        /*0454*/ 	.word	0x00001ed0
        /*0458*/ 	.word	0x000000ff
        /*045c*/ 	.word	0x00000158
        /*0460*/ 	.short	0x0101
        /*0462*/ 	.byte	0x1f
	.zero		1


	//   ....[54]....
        /*0464*/ 	.word	0x00001ef0
        /*0468*/ 	.word	0x000000ff
        /*046c*/ 	.word	0x00000088
        /*0470*/ 	.short	0x010a
        /*0472*/ 	.byte	0x04
	.zero		1


	//   ....[55]....
        /*0474*/ 	.word	0x00002100
        /*0478*/ 	.word	0x000000ff
        /*047c*/ 	.word	0x00000088
        /*0480*/ 	.short	0x010a
        /*0482*/ 	.byte	0x09
	.zero		1


	//   ....[56]....
        /*0484*/ 	.word	0x00002290
        /*0488*/ 	.word	0x000000ff
        /*048c*/ 	.word	0x00000088
        /*0490*/ 	.short	0x010a
        /*0492*/ 	.byte	0x07
	.zero		1


	//   ....[57]....
        /*0494*/ 	.word	0x00002470
        /*0498*/ 	.word	0x000000ff
        /*049c*/ 	.word	0x00000160
        /*04a0*/ 	.short	0x010a
        /*04a2*/ 	.byte	0x1f
	.zero		1


	//   ....[58]....
        /*04a4*/ 	.word	0x00002530
        /*04a8*/ 	.word	0x000000ff
        /*04ac*/ 	.word	0x00000000
        /*04b0*/ 	.short	0x0101
        /*04b2*/ 	.byte	0x04
	.zero		1


	//   ....[59]....
        /*04b4*/ 	.word	0x00002b10
        /*04b8*/ 	.word	0x000000ff
        /*04bc*/ 	.word	0x00000000
        /*04c0*/ 	.short	0x010a
        /*04c2*/ 	.byte	0x04
	.zero		1


	//   ....[60]....
        /*04c4*/ 	.word	0x00002ba0
        /*04c8*/ 	.word	0x000000ff
        /*04cc*/ 	.word	0x00000000
        /*04d0*/ 	.short	0x010a
        /*04d2*/ 	.byte	0x05
	.zero		1


	//   ....[61]....
        /*04d4*/ 	.word	0x00002c30
        /*04d8*/ 	.word	0x000000ff
        /*04dc*/ 	.word	0x00000000
        /*04e0*/ 	.short	0x010a
        /*04e2*/ 	.byte	0x05
	.zero		1


	//   ....[62]....
        /*04e4*/ 	.word	0x00002cc0
        /*04e8*/ 	.word	0x000000ff
        /*04ec*/ 	.word	0x00000000
        /*04f0*/ 	.short	0x010a
        /*04f2*/ 	.byte	0x05
	.zero		1


	//   ....[63]....
        /*04f4*/ 	.word	0x00002d50
        /*04f8*/ 	.word	0x000000ff
        /*04fc*/ 	.word	0x00000000
        /*0500*/ 	.short	0x010a
        /*0502*/ 	.byte	0x05
	.zero		1


	//   ....[64]....
        /*0504*/ 	.word	0x00002de0
        /*0508*/ 	.word	0x000000ff
        /*050c*/ 	.word	0x00000000
        /*0510*/ 	.short	0x010a
        /*0512*/ 	.byte	0x05
	.zero		1


	//   ....[65]....
        /*0514*/ 	.word	0x00002e70
        /*0518*/ 	.word	0x000000ff
        /*051c*/ 	.word	0x00000000
        /*0520*/ 	.short	0x010a
        /*0522*/ 	.byte	0x05
	.zero		1


	//   ....[66]....
        /*0524*/ 	.word	0x00002f00
        /*0528*/ 	.word	0x000000ff
        /*052c*/ 	.word	0x00000000
        /*0530*/ 	.short	0x010a
        /*0532*/ 	.byte	0x05
	.zero		1


	//   ....[67]....
        /*0534*/ 	.word	0x00002f90
        /*0538*/ 	.word	0x000000ff
        /*053c*/ 	.word	0x00000000
        /*0540*/ 	.short	0x010a
        /*0542*/ 	.byte	0x05
	.zero		1


	//   ....[68]....
        /*0544*/ 	.word	0x00003020
        /*0548*/ 	.word	0x000000ff
        /*054c*/ 	.word	0x00000000
        /*0550*/ 	.short	0x010a
        /*0552*/ 	.byte	0x05
	.zero		1


	//   ....[69]....
        /*0554*/ 	.word	0x000030b0
        /*0558*/ 	.word	0x000000ff
        /*055c*/ 	.word	0x00000000
        /*0560*/ 	.short	0x010a
        /*0562*/ 	.byte	0x05
	.zero		1


	//   ....[70]....
        /*0564*/ 	.word	0x00003140
        /*0568*/ 	.word	0x000000ff
        /*056c*/ 	.word	0x00000000
        /*0570*/ 	.short	0x010a
        /*0572*/ 	.byte	0x05
	.zero		1


	//   ....[71]....
        /*0574*/ 	.word	0x000031d0
        /*0578*/ 	.word	0x000000ff
        /*057c*/ 	.word	0x00000000
        /*0580*/ 	.short	0x010a
        /*0582*/ 	.byte	0x05
	.zero		1


	//   ....[72]....
        /*0584*/ 	.word	0x00003260
        /*0588*/ 	.word	0x000000ff
        /*058c*/ 	.word	0x00000000
        /*0590*/ 	.short	0x010a
        /*0592*/ 	.byte	0x05
	.zero		1


	//   ....[73]....
        /*0594*/ 	.word	0x000032f0
        /*0598*/ 	.word	0x000000ff
        /*059c*/ 	.word	0x00000000
        /*05a0*/ 	.short	0x010a
        /*05a2*/ 	.byte	0x05
	.zero		1


	//   ....[74]....
        /*05a4*/ 	.word	0x00003380
        /*05a8*/ 	.word	0x000000ff
        /*05ac*/ 	.word	0x00000000
        /*05b0*/ 	.short	0x010a
        /*05b2*/ 	.byte	0x05
	.zero		1


	//   ....[75]....
        /*05b4*/ 	.word	0x00003420
        /*05b8*/ 	.word	0x00000000
        /*05bc*/ 	.word	0x00000000
        /*05c0*/ 	.short	0x010a
        /*05c2*/ 	.byte	0xff
	.zero		1


	//   ....[76]....
        /*05c4*/ 	.word	0x00003570
        /*05c8*/ 	.word	0x000000ff
        /*05cc*/ 	.word	0x00000168
        /*05d0*/ 	.short	0x010a
        /*05d2*/ 	.byte	0x04
	.zero		1


	//   ....[77]....
        /*05d4*/ 	.word	0x00003610
        /*05d8*/ 	.word	0x000000ff
        /*05dc*/ 	.word	0x00000160
        /*05e0*/ 	.short	0x010a
        /*05e2*/ 	.byte	0x04
	.zero		1


	//   ....[78]....
        /*05e4*/ 	.word	0x000036b0
        /*05e8*/ 	.word	0x000000ff
        /*05ec*/ 	.word	0x00000000
        /*05f0*/ 	.short	0x0101
        /*05f2*/ 	.byte	0x05
	.zero		1


	//   ....[79]....
        /*05f4*/ 	.word	0x000036f0
        /*05f8*/ 	.word	0x000000ff
        /*05fc*/ 	.word	0x00000168
        /*0600*/ 	.short	0x0106
        /*0602*/ 	.byte	0x04
	.zero		1


	//   ....[80]....
        /*0604*/ 	.word	0x00003730
        /*0608*/ 	.word	0x00000000
        /*060c*/ 	.word	0x00000168
        /*0610*/ 	.short	0x010a
        /*0612*/ 	.byte	0xff
	.zero		1


	//   ....[81]....
        /*0614*/ 	.word	0x00003c60
        /*0618*/ 	.word	0x000000ff
        /*061c*/ 	.word	0x00000160
        /*0620*/ 	.short	0x010a
        /*0622*/ 	.byte	0x12
	.zero		1


	//   ....[82]....
        /*0624*/ 	.word	0x00003d10
        /*0628*/ 	.word	0x000000ff
        /*062c*/ 	.word	0x00000000
        /*0630*/ 	.short	0x0101
        /*0632*/ 	.byte	0x1d
	.zero		1


	//   ....[83]....
        /*0634*/ 	.word	0x00003d20
        /*0638*/ 	.word	0x000000ff
        /*063c*/ 	.word	0x00000180
        /*0640*/ 	.short	0x010a
        /*0642*/ 	.byte	0x17
	.zero		1


	//   ....[84]....
        /*0644*/ 	.word	0x00003de0
        /*0648*/ 	.word	0x000000ff
        /*064c*/ 	.word	0x00000000
        /*0650*/ 	.short	0x010a
        /*0652*/ 	.byte	0x04
	.zero		1


	//   ....[85]....
        /*0654*/ 	.word	0x00003e20
        /*0658*/ 	.word	0x000000ff
        /*065c*/ 	.word	0x00000000
        /*0660*/ 	.short	0x010a
        /*0662*/ 	.byte	0x10
	.zero		1


	//   ....[86]....
        /*0664*/ 	.word	0x00003f60
        /*0668*/ 	.word	0x000000ff
        /*066c*/ 	.word	0x00000000
        /*0670*/ 	.short	0x010a
        /*0672*/ 	.byte	0x04
	.zero		1


	//   ....[87]....
        /*0674*/ 	.word	0x000041b0
        /*0678*/ 	.word	0x000000ff
        /*067c*/ 	.word	0x00000000
        /*0680*/ 	.short	0x010a
        /*0682*/ 	.byte	0x04
	.zero		1


	//   ....[88]....
        /*0684*/ 	.word	0x00004240
        /*0688*/ 	.word	0x000000ff
        /*068c*/ 	.word	0x00000000
        /*0690*/ 	.short	0x010a
        /*0692*/ 	.byte	0x04
	.zero		1


	//   ....[89]....
        /*0694*/ 	.word	0x000047e0
        /*0698*/ 	.word	0x000000ff
        /*069c*/ 	.word	0x00000160
        /*06a0*/ 	.short	0x010a
        /*06a2*/ 	.byte	0x1f
	.zero		1


	//   ....[90]....
        /*06a4*/ 	.word	0x00004880
        /*06a8*/ 	.word	0x000000ff
        /*06ac*/ 	.word	0x00000000
        /*06b0*/ 	.short	0x0101
        /*06b2*/ 	.byte	0x31
	.zero		1


	//   ....[91]....
        /*06b4*/ 	.word	0x00004dd0
        /*06b8*/ 	.word	0x000000ff
        /*06bc*/ 	.word	0x00000158
        /*06c0*/ 	.short	0x010a
        /*06c2*/ 	.byte	0x1f
	.zero		1


	//   ....[92]....
        /*06c4*/ 	.word	0x00004f70
        /*06c8*/ 	.word	0x000000ff
        /*06cc*/ 	.word	0x00000130
        /*06d0*/ 	.short	0x010a
        /*06d2*/ 	.byte	0x1f
	.zero		1


	//   ....[93]....
        /*06d4*/ 	.word	0x00005190
        /*06d8*/ 	.word	0x000000ff
        /*06dc*/ 	.word	0x00000110
        /*06e0*/ 	.short	0x010b
        /*06e2*/ 	.byte	0x1f
	.zero		1


	//   ....[94]....
        /*06e4*/ 	.word	0x000051a0
        /*06e8*/ 	.word	0x000000ff
        /*06ec*/ 	.word	0x00000000
        /*06f0*/ 	.short	0x0101
        /*06f2*/ 	.byte	0x3b
	.zero		1


	//   ....[95]....
        /*06f4*/ 	.word	0x000051b0
        /*06f8*/ 	.word	0x000000ff
        /*06fc*/ 	.word	0x00000138
        /*0700*/ 	.short	0x010a
        /*0702*/ 	.byte	0x1f
	.zero		1


	//   ....[96]....
        /*0704*/ 	.word	0x00005310
        /*0708*/ 	.word	0x000000ff
        /*070c*/ 	.word	0x00000118
        /*0710*/ 	.short	0x010b
        /*0712*/ 	.byte	0x1f
	.zero		1


	//   ....[97]....
        /*0714*/ 	.word	0x00005320
        /*0718*/ 	.word	0x000000ff
        /*071c*/ 	.word	0x00000000
        /*0720*/ 	.short	0x0101
        /*0722*/ 	.byte	0x3a
	.zero		1


	//   ....[98]....
        /*0724*/ 	.word	0x00005330
        /*0728*/ 	.word	0x000000ff
        /*072c*/ 	.word	0x00000140
        /*0730*/ 	.short	0x010a
        /*0732*/ 	.byte	0x1f
	.zero		1


	//   ....[99]....
        /*0734*/ 	.word	0x000054b0
        /*0738*/ 	.word	0x000000ff
        /*073c*/ 	.word	0x00000120
        /*0740*/ 	.short	0x010b
        /*0742*/ 	.byte	0x1f
	.zero		1


	//   ....[100]....
        /*0744*/ 	.word	0x000054c0
        /*0748*/ 	.word	0x000000ff
        /*074c*/ 	.word	0x00000000
        /*0750*/ 	.short	0x0101
        /*0752*/ 	.byte	0x39
	.zero		1


	//   ....[101]....
        /*0754*/ 	.word	0x000054d0
        /*0758*/ 	.word	0x000000ff
        /*075c*/ 	.word	0x00000148
        /*0760*/ 	.short	0x010a
        /*0762*/ 	.byte	0x1f
	.zero		1


	//   ....[102]....
        /*0764*/ 	.word	0x00005690
        /*0768*/ 	.word	0x000000ff
        /*076c*/ 	.word	0x00000128
        /*0770*/ 	.short	0x010b
        /*0772*/ 	.byte	0x1f
	.zero		1


	//   ....[103]....
        /*0774*/ 	.word	0x000056a0
        /*0778*/ 	.word	0x000000ff
        /*077c*/ 	.word	0x00000000
        /*0780*/ 	.short	0x0101
        /*0782*/ 	.byte	0x38
	.zero		1


	//   ....[104]....
        /*0784*/ 	.word	0x000056d0
        /*0788*/ 	.word	0x000000ff
        /*078c*/ 	.word	0x00000130
        /*0790*/ 	.short	0x010a
        /*0792*/ 	.byte	0x1f
	.zero		1


	//   ....[105]....
        /*0794*/ 	.word	0x000056f0
        /*0798*/ 	.word	0x000000ff
        /*079c*/ 	.word	0x00000138
        /*07a0*/ 	.short	0x010a
        /*07a2*/ 	.byte	0x1f
	.zero		1


	//   ....[106]....
        /*07a4*/ 	.word	0x00005710
        /*07a8*/ 	.word	0x000000ff
        /*07ac*/ 	.word	0x00000140
        /*07b0*/ 	.short	0x010a
        /*07b2*/ 	.byte	0x1f
	.zero		1


	//   ....[107]....
        /*07b4*/ 	.word	0x00005750
        /*07b8*/ 	.word	0x00000000
        /*07bc*/ 	.word	0x00000148
        /*07c0*/ 	.short	0x010a
        /*07c2*/ 	.byte	0xff
	.zero		1


	//   ....[108]....
        /*07c4*/ 	.word	0x00005b30
        /*07c8*/ 	.word	0x000000ff
        /*07cc*/ 	.word	0x00000160
        /*07d0*/ 	.short	0x010a
        /*07d2*/ 	.byte	0x30
	.zero		1


	//   ....[109]....
        /*07d4*/ 	.word	0x00005c00
        /*07d8*/ 	.word	0x000000ff
        /*07dc*/ 	.word	0x00000000
        /*07e0*/ 	.short	0x0101
        /*07e2*/ 	.byte	0x04
	.zero		1


	//   ....[110]....
        /*07e4*/ 	.word	0x00006850
        /*07e8*/ 	.word	0x000000ff
        /*07ec*/ 	.word	0x00000110
        /*07f0*/ 	.short	0x010a
        /*07f2*/ 	.byte	0x30
	.zero		1


	//   ....[111]....
        /*07f4*/ 	.word	0x00006970
        /*07f8*/ 	.word	0x00000046
        /*07fc*/ 	.word	0x00000170
        /*0800*/ 	.short	0x010a
        /*0802*/ 	.byte	0xff
	.zero		1


	//   ....[112]....
        /*0804*/ 	.word	0x00006a70
        /*0808*/ 	.word	0x000000ff
        /*080c*/ 	.word	0x00000110
        /*0810*/ 	.short	0x010a
        /*0812*/ 	.byte	0x30
	.zero		1


	//   ....[113]....
        /*0814*/ 	.word	0x00006b50
        /*0818*/ 	.word	0x00000046
        /*081c*/ 	.word	0x00000170
        /*0820*/ 	.short	0x010a
        /*0822*/ 	.byte	0xff
	.zero		1


	//   ....[114]....
        /*0824*/ 	.word	0x000072a0
        /*0828*/ 	.word	0x00000000
        /*082c*/ 	.word	0x00000000
        /*0830*/ 	.short	0x0101
        /*0832*/ 	.byte	0xff
	.zero		1


	//   ....[115]....
        /*0834*/ 	.word	0x000072b0
        /*0838*/ 	.word	0x00000004
        /*083c*/ 	.word	0x00000110
        /*0840*/ 	.short	0x010a
        /*0842*/ 	.byte	0xff
	.zero		1


	//   ....[116]....
        /*0844*/ 	.word	0x00007370
        /*0848*/ 	.word	0x00000004
        /*084c*/ 	.word	0x00000110
        /*0850*/ 	.short	0x010a
        /*0852*/ 	.byte	0xff
	.zero		1


	//   ....[117]....
        /*0854*/ 	.word	0x00007b40
        /*0858*/ 	.word	0x00000000
        /*085c*/ 	.word	0x00000000
        /*0860*/ 	.short	0x0101
        /*0862*/ 	.byte	0xff
	.zero		1


	//   ....[118]....
        /*0864*/ 	.word	0x00007b60
        /*0868*/ 	.word	0x00000002
        /*086c*/ 	.word	0x00000110
        /*0870*/ 	.short	0x010a
        /*0872*/ 	.byte	0xff
	.zero		1


	//   ....[119]....
        /*0874*/ 	.word	0x00007c10
        /*0878*/ 	.word	0x00000002
        /*087c*/ 	.word	0x00000110
        /*0880*/ 	.short	0x010a
        /*0882*/ 	.byte	0xff
	.zero		1


	//   ....[120]....
        /*0884*/ 	.word	0x000083d0
        /*0888*/ 	.word	0x00000000
        /*088c*/ 	.word	0x00000000
        /*0890*/ 	.short	0x0101
        /*0892*/ 	.byte	0xff
	.zero		1


	//   ....[121]....
        /*0894*/ 	.word	0x000083f0
        /*0898*/ 	.word	0x00000003
        /*089c*/ 	.word	0x00000110
        /*08a0*/ 	.short	0x010a
        /*08a2*/ 	.byte	0xff
	.zero		1


	//   ....[122]....
        /*08a4*/ 	.word	0x000084a0
        /*08a8*/ 	.word	0x00000003
        /*08ac*/ 	.word	0x00000110
        /*08b0*/ 	.short	0x010a
        /*08b2*/ 	.byte	0xff
	.zero		1


	//   ....[123]....
        /*08b4*/ 	.word	0x000088b0
        /*08b8*/ 	.word	0x000000ff
        /*08bc*/ 	.word	0x00000000
        /*08c0*/ 	.short	0x0101
        /*08c2*/ 	.byte	0x04
	.zero		1


	//   ....[124]....
        /*08c4*/ 	.word	0x00008cd0
        /*08c8*/ 	.word	0x00000000
        /*08cc*/ 	.word	0x00000000
        /*08d0*/ 	.short	0x0101
        /*08d2*/ 	.byte	0xff
	.zero		1


	//   ....[125]....
        /*08d4*/ 	.word	0x00008f40
        /*08d8*/ 	.word	0x000000ff
        /*08dc*/ 	.word	0x00000000
        /*08e0*/ 	.short	0x0101
        /*08e2*/ 	.byte	0x04
	.zero		1


	//   ....[126]....
        /*08e4*/ 	.word	0x00008f70
        /*08e8*/ 	.word	0x00000000
        /*08ec*/ 	.word	0x00000088
        /*08f0*/ 	.short	0x010a
        /*08f2*/ 	.byte	0xff
	.zero		1


	//   ....[127]....
        /*08f4*/ 	.word	0x00008fd0
        /*08f8*/ 	.word	0x00000000
        /*08fc*/ 	.word	0x00000088
        /*0900*/ 	.short	0x010a
        /*0902*/ 	.byte	0xff
	.zero		1


	//   ....[128]....
        /*0904*/ 	.word	0x00009030
        /*0908*/ 	.word	0x00000000
        /*090c*/ 	.word	0x00000160
        /*0910*/ 	.short	0x010a
        /*0912*/ 	.byte	0xff
	.zero		1


	//   ....[129]....
        /*0914*/ 	.word	0x00009090
        /*0918*/ 	.word	0x00000000
        /*091c*/ 	.word	0x00000000
        /*0920*/ 	.short	0x010a
        /*0922*/ 	.byte	0xff
	.zero		1


	//   ....[130]....
        /*0924*/ 	.word	0x000090f0
        /*0928*/ 	.word	0x00000000
        /*092c*/ 	.word	0x00000000
        /*0930*/ 	.short	0x010a
        /*0932*/ 	.byte	0xff
	.zero		1


	//   ....[131]....
        /*0934*/ 	.word	0x00009150
        /*0938*/ 	.word	0x00000000
        /*093c*/ 	.word	0x00000000
        /*0940*/ 	.short	0x010a
        /*0942*/ 	.byte	0xff
	.zero		1


	//   ....[132]....
        /*0944*/ 	.word	0x000091b0
        /*0948*/ 	.word	0x00000000
        /*094c*/ 	.word	0x00000000
        /*0950*/ 	.short	0x010a
        /*0952*/ 	.byte	0xff
	.zero		1


	//   ....[133]....
        /*0954*/ 	.word	0x00009210
        /*0958*/ 	.word	0x00000000
        /*095c*/ 	.word	0x00000000
        /*0960*/ 	.short	0x010a
        /*0962*/ 	.byte	0xff
	.zero		1


	//   ....[134]....
        /*0964*/ 	.word	0x00009270
        /*0968*/ 	.word	0x00000000
        /*096c*/ 	.word	0x00000000
        /*0970*/ 	.short	0x010a
        /*0972*/ 	.byte	0xff
	.zero		1


	//   ....[135]....
        /*0974*/ 	.word	0x000092d0
        /*0978*/ 	.word	0x00000000
        /*097c*/ 	.word	0x00000000
        /*0980*/ 	.short	0x010a
        /*0982*/ 	.byte	0xff
	.zero		1


	//   ....[136]....
        /*0984*/ 	.word	0x00009330
        /*0988*/ 	.word	0x00000000
        /*098c*/ 	.word	0x00000000
        /*0990*/ 	.short	0x010a
        /*0992*/ 	.byte	0xff
	.zero		1


	//   ....[137]....
        /*0994*/ 	.word	0x00009390
        /*0998*/ 	.word	0x00000000
        /*099c*/ 	.word	0x00000000
        /*09a0*/ 	.short	0x010a
        /*09a2*/ 	.byte	0xff
	.zero		1


	//   ....[138]....
        /*09a4*/ 	.word	0x000093f0
        /*09a8*/ 	.word	0x00000000
        /*09ac*/ 	.word	0x00000000
        /*09b0*/ 	.short	0x010a
        /*09b2*/ 	.byte	0xff
	.zero		1


	//   ....[139]....
        /*09b4*/ 	.word	0x00009450
        /*09b8*/ 	.word	0x00000000
        /*09bc*/ 	.word	0x00000000
        /*09c0*/ 	.short	0x010a
        /*09c2*/ 	.byte	0xff
	.zero		1


	//   ....[140]....
        /*09c4*/ 	.word	0x000094b0
        /*09c8*/ 	.word	0x00000000
        /*09cc*/ 	.word	0x00000000
        /*09d0*/ 	.short	0x010a
        /*09d2*/ 	.byte	0xff
	.zero		1


	//   ....[141]....
        /*09d4*/ 	.word	0x00009510
        /*09d8*/ 	.word	0x00000000
        /*09dc*/ 	.word	0x00000000
        /*09e0*/ 	.short	0x010a
        /*09e2*/ 	.byte	0xff
	.zero		1


	//   ....[142]....
        /*09e4*/ 	.word	0x00009570
        /*09e8*/ 	.word	0x00000000
        /*09ec*/ 	.word	0x00000000
        /*09f0*/ 	.short	0x010a
        /*09f2*/ 	.byte	0xff
	.zero		1


	//   ....[143]....
        /*09f4*/ 	.word	0x000095d0
        /*09f8*/ 	.word	0x00000000
        /*09fc*/ 	.word	0x00000000
        /*0a00*/ 	.short	0x010a
        /*0a02*/ 	.byte	0xff
	.zero		1


	//   ....[144]....
        /*0a04*/ 	.word	0x00009630
        /*0a08*/ 	.word	0x00000000
        /*0a0c*/ 	.word	0x00000000
        /*0a10*/ 	.short	0x010a
        /*0a12*/ 	.byte	0xff
	.zero		1


	//   ....[145]....
        /*0a14*/ 	.word	0x00009690
        /*0a18*/ 	.word	0x00000004
        /*0a1c*/ 	.word	0x00000168
        /*0a20*/ 	.short	0x010a
        /*0a22*/ 	.byte	0xff
	.zero		1


	//   ....[146]....
        /*0a24*/ 	.word	0x000096f0
        /*0a28*/ 	.word	0x00000004
        /*0a2c*/ 	.word	0x00000160
        /*0a30*/ 	.short	0x010a
        /*0a32*/ 	.byte	0xff
	.zero		1


	//   ....[147]....
        /*0a34*/ 	.word	0x00009750
        /*0a38*/ 	.word	0x00000000
        /*0a3c*/ 	.word	0x00000160
        /*0a40*/ 	.short	0x010a
        /*0a42*/ 	.byte	0xff
	.zero		1


	//   ....[148]....
        /*0a44*/ 	.word	0x000097b0
        /*0a48*/ 	.word	0x00000004
        /*0a4c*/ 	.word	0x00000180
        /*0a50*/ 	.short	0x010a
        /*0a52*/ 	.byte	0xff
	.zero		1


	//   ....[149]....
        /*0a54*/ 	.word	0x00009810
        /*0a58*/ 	.word	0x00000000
        /*0a5c*/ 	.word	0x00000000
        /*0a60*/ 	.short	0x010a
        /*0a62*/ 	.byte	0xff
	.zero		1


	//   ....[150]....
        /*0a64*/ 	.word	0x00009870
        /*0a68*/ 	.word	0x00000000
        /*0a6c*/ 	.word	0x00000000
        /*0a70*/ 	.short	0x010a
        /*0a72*/ 	.byte	0xff
	.zero		1


	//   ....[151]....
        /*0a74*/ 	.word	0x000098d0
        /*0a78*/ 	.word	0x00000000
        /*0a7c*/ 	.word	0x00000000
        /*0a80*/ 	.short	0x010a
        /*0a82*/ 	.byte	0xff
	.zero		1


	//   ....[152]....
        /*0a84*/ 	.word	0x00009930
        /*0a88*/ 	.word	0x00000002
        /*0a8c*/ 	.word	0x00000160
        /*0a90*/ 	.short	0x010a
        /*0a92*/ 	.byte	0xff
	.zero		1


	//   ....[153]....
        /*0a94*/ 	.word	0x00009990
        /*0a98*/ 	.word	0x00000002
        /*0a9c*/ 	.word	0x00000158
        /*0aa0*/ 	.short	0x010a
        /*0aa2*/ 	.byte	0xff
	.zero		1


	//   ....[154]....
        /*0aa4*/ 	.word	0x000099f0
        /*0aa8*/ 	.word	0x00000002
        /*0aac*/ 	.word	0x00000130
        /*0ab0*/ 	.short	0x010a
        /*0ab2*/ 	.byte	0xff
	.zero		1


	//   ....[155]....
        /*0ab4*/ 	.word	0x00009a50
        /*0ab8*/ 	.word	0x00000002
        /*0abc*/ 	.word	0x00000138
        /*0ac0*/ 	.short	0x010a
        /*0ac2*/ 	.byte	0xff
	.zero		1


	//   ....[156]....
        /*0ac4*/ 	.word	0x00009ab0
        /*0ac8*/ 	.word	0x00000002
        /*0acc*/ 	.word	0x00000140
        /*0ad0*/ 	.short	0x010a
        /*0ad2*/ 	.byte	0xff
	.zero		1


	//   ....[157]....
        /*0ad4*/ 	.word	0x00009b10
        /*0ad8*/ 	.word	0x00000002
        /*0adc*/ 	.word	0x00000148
        /*0ae0*/ 	.short	0x010a
        /*0ae2*/ 	.byte	0xff
	.zero		1


	//   ....[158]....
        /*0ae4*/ 	.word	0x00009b70
        /*0ae8*/ 	.word	0x00000000
        /*0aec*/ 	.word	0x00000130
        /*0af0*/ 	.short	0x010a
        /*0af2*/ 	.byte	0xff
	.zero		1


	//   ....[159]....
        /*0af4*/ 	.word	0x00009bd0
        /*0af8*/ 	.word	0x00000000
        /*0afc*/ 	.word	0x00000138
        /*0b00*/ 	.short	0x010a
        /*0b02*/ 	.byte	0xff
	.zero		1


	//   ....[160]....
        /*0b04*/ 	.word	0x00009c30
        /*0b08*/ 	.word	0x00000000
        /*0b0c*/ 	.word	0x00000140
        /*0b10*/ 	.short	0x010a
        /*0b12*/ 	.byte	0xff
	.zero		1


	//   ....[161]....
        /*0b14*/ 	.word	0x00009c90
        /*0b18*/ 	.word	0x00000000
        /*0b1c*/ 	.word	0x00000160
        /*0b20*/ 	.short	0x010a
        /*0b22*/ 	.byte	0xff
	.zero		1


	//   ....[162]....
        /*0b24*/ 	.word	0x00009cf0
        /*0b28*/ 	.word	0x00000002
        /*0b2c*/ 	.word	0x00000110
        /*0b30*/ 	.short	0x010a
        /*0b32*/ 	.byte	0xff
	.zero		1


	//   ....[163]....
        /*0b34*/ 	.word	0x00009d40
        /*0b38*/ 	.word	0x00000046
        /*0b3c*/ 	.word	0x00000170
        /*0b40*/ 	.short	0x010a
        /*0b42*/ 	.byte	0xff
	.zero		1


	//   ....[164]....
        /*0b44*/ 	.word	0x00009d90
        /*0b48*/ 	.word	0x00000004
        /*0b4c*/ 	.word	0x00000110
        /*0b50*/ 	.short	0x010a
        /*0b52*/ 	.byte	0xff
	.zero		1


	//   ....[165]....
        /*0b54*/ 	.word	0x00009de0
        /*0b58*/ 	.word	0x00000002
        /*0b5c*/ 	.word	0x00000110
        /*0b60*/ 	.short	0x010a
        /*0b62*/ 	.byte	0xff
	.zero		1


	//   ....[166]....
        /*0b64*/ 	.word	0x00009e30
        /*0b68*/ 	.word	0x00000003
        /*0b6c*/ 	.word	0x00000110
        /*0b70*/ 	.short	0x010a
        /*0b72*/ 	.byte	0xff
	.zero		1


	//----- nvinfo : EIATTR_NUM_MBARRIERS
	.align		4
.L_47:
        /*0b74*/ 	.byte	0x03, 0x38
        /*0b76*/ 	.short	0x0032


	//----- nvinfo : EIATTR_EXIT_INSTR_OFFSETS
	.align		4
        /*0b78*/ 	.byte	0x04, 0x1c
        /*0b7a*/ 	.short	(.L_49 - .L_48)


	//   ....[0]....
.L_48:
        /*0b7c*/ 	.word	0x00003450


	//   ....[1]....
        /*0b80*/ 	.word	0x00003700


	//   ....[2]....
        /*0b84*/ 	.word	0x00003760


	//   ....[3]....
        /*0b88*/ 	.word	0x000044b0


	//   ....[4]....
        /*0b8c*/ 	.word	0x00005780


	//   ....[5]....
        /*0b90*/ 	.word	0x000057c0


	//   ....[6]....
        /*0b94*/ 	.word	0x00008e20


	//   ....[7]....
        /*0b98*/ 	.word	0x00008ea0


	//   ....[8]....
        /*0b9c*/ 	.word	0x00008ed0


	//   ....[9]....
        /*0ba0*/ 	.word	0x00008f50


	//----- nvinfo : EIATTR_MAX_THREADS
	.align		4
.L_49:
        /*0ba4*/ 	.byte	0x04, 0x05
        /*0ba6*/ 	.short	(.L_51 - .L_50)
.L_50:
        /*0ba8*/ 	.word	0x00000100
        /*0bac*/ 	.word	0x00000001
        /*0bb0*/ 	.word	0x00000001


	//----- nvinfo : EIATTR_CRS_STACK_SIZE
	.align		4
.L_51:
        /*0bb4*/ 	.byte	0x04, 0x1e
        /*0bb6*/ 	.short	(.L_53 - .L_52)
.L_52:
        /*0bb8*/ 	.word	0x00000000


	//----- nvinfo : EIATTR_CBANK_PARAM_SIZE
	.align		4
.L_53:
        /*0bbc*/ 	.byte	0x03, 0x19
        /*0bbe*/ 	.short	0x0800


	//----- nvinfo : EIATTR_PARAM_CBANK
	.align		4
        /*0bc0*/ 	.byte	0x04, 0x0a
        /*0bc2*/ 	.short	(.L_55 - .L_54)
	.align		4
.L_54:
        /*0bc4*/ 	.word	index@(.nv.constant0._ZN7cutlass13device_kernelINS_4conv6kernel13ConvUniversalINS1_16ConvProblemShapeILNS1_8OperatorE0ELi2EEENS1_10collective14CollectiveConvINS1_47MainloopSm100TmaUmmaWarpSpecializedImplicitGemmILS5_0ELi17ELi2ELi1ELi2EN4cute5tupleIJNSA_1CILi2EEENSC_ILi1EEESE_EEEEENSB_IJNSC_ILi64EEENSC_ILi128EEENSB_IJNSC_ILi32EEEEEEEEENS_10bfloat16_tESM_NSA_8TiledMMAINSA_8MMA_AtomIJNSA_20SM100_MMA_F16BF16_SSISM_SM_fLi64ELi128ELNSA_4UMMA5MajorE0ELSR_0ELNSQ_7ScaleInE0ELSS_0EEEEEENSA_6LayoutINSB_IJSE_SE_SE_EEENSB_IJNSC_ILi0EEESX_SX_EEEEENSB_IJNSA_10UnderscoreES10_S10_EEEEENS7_6detail27Sm100ImplicitGemmTileTraitsINSA_20SM90_TMA_LOAD_IM2COLENSA_14ComposedLayoutINSA_7SwizzleILi2ELi4ELi3EEENSA_18smem_ptr_flag_bitsILi16EEENSV_INSB_IJNSC_ILi8EEESJ_EEENSB_IJSJ_SE_EEEEEEEvEENS14_INSA_23SM90_TMA_LOAD_MULTICASTES1F_vEEEENS_8epilogue10collective18CollectiveEpilogueINS1K_23Sm100TmaWarpSpecializedILi4ELi2ELi16ELb1ELb0EEEJSL_NSB_IJNSV_ISH_SE_EENSV_ISJ_SE_EEEEESM_NSB_IJNSB_IJlllEEESE_SX_EEESM_S1T_NS1K_6fusion15FusionCallbacksIS1O_NS1U_17LinearCombinationISM_fSM_fLNS_15FloatRoundStyleE2EEESL_S1R_JEEENSA_5SM1004TMEM4LOAD26SM100_TMEM_LOAD_16dp256b4xES15_S1F_NSA_17SM75_U32x4_LDSM_NENSA_21SM90_TMA_STORE_IM2COLES1F_NSA_17SM90_U32x4_STSM_NENSA_39AutoVectorizingCopyWithAssumedAlignmentILi128EEEEEEvvEEEEvNT_6ParamsE)
        /*0bc8*/ 	.short	0x0380
        /*0bca*/ 	.short	0x0800


	//----- nvinfo : EIATTR_SW_WAR
	.align		4
.L_55:
        /*0bcc*/ 	.byte	0x04, 0x36
        /*0bce*/ 	.short	(.L_57 - .L_56)
.L_56:
        /*0bd0*/ 	.word	0x00000008
.L_57:


//--------------------- .nv.callgraph             --------------------------
	.section	.nv.callgraph,"",@"SHT_CUDA_CALLGRAPH"
	.align	4
	.sectionentsize	8
	.align		4
        /*0000*/ 	.word	0x00000000
	.align		4
        /*0004*/ 	.word	0xffffffff
	.align		4
        /*0008*/ 	.word	index@(_ZN7cutlass13device_kernelINS_4conv6kernel13ConvUniversalINS1_16ConvProblemShapeILNS1_8OperatorE0ELi2EEENS1_10collective14CollectiveConvINS1_47MainloopSm100TmaUmmaWarpSpecializedImplicitGemmILS5_0ELi17ELi2ELi1ELi2EN4cute5tupleIJNSA_1CILi2EEENSC_ILi1EEESE_EEEEENSB_IJNSC_ILi64EEENSC_ILi128EEENSB_IJNSC_ILi32EEEEEEEEENS_10bfloat16_tESM_NSA_8TiledMMAINSA_8MMA_AtomIJNSA_20SM100_MMA_F16BF16_SSISM_SM_fLi64ELi128ELNSA_4UMMA5MajorE0ELSR_0ELNSQ_7ScaleInE0ELSS_0EEEEEENSA_6LayoutINSB_IJSE_SE_SE_EEENSB_IJNSC_ILi0EEESX_SX_EEEEENSB_IJNSA_10UnderscoreES10_S10_EEEEENS7_6detail27Sm100ImplicitGemmTileTraitsINSA_20SM90_TMA_LOAD_IM2COLENSA_14ComposedLayoutINSA_7SwizzleILi2ELi4ELi3EEENSA_18smem_ptr_flag_bitsILi16EEENSV_INSB_IJNSC_ILi8EEESJ_EEENSB_IJSJ_SE_EEEEEEEvEENS14_INSA_23SM90_TMA_LOAD_MULTICASTES1F_vEEEENS_8epilogue10collective18CollectiveEpilogueINS1K_23Sm100TmaWarpSpecializedILi4ELi2ELi16ELb1ELb0EEEJSL_NSB_IJNSV_ISH_SE_EENSV_ISJ_SE_EEEEESM_NSB_IJNSB_IJlllEEESE_SX_EEESM_S1T_NS1K_6fusion15FusionCallbacksIS1O_NS1U_17LinearCombinationISM_fSM_fLNS_15FloatRoundStyleE2EEESL_S1R_JEEENSA_5SM1004TMEM4LOAD26SM100_TMEM_LOAD_16dp256b4xES15_S1F_NSA_17SM75_U32x4_LDSM_NENSA_21SM90_TMA_STORE_IM2COLES1F_NSA_17SM90_U32x4_STSM_NENSA_39AutoVectorizingCopyWithAssumedAlignmentILi128EEEEEEvvEEEEvNT_6ParamsE)
	.align		4
        /*000c*/ 	.word	index@(__assertfail)
	.align		4
        /*0010*/ 	.word	0x00000000
	.align		4
        /*0014*/ 	.word	0xfffffffe
	.align		4
        /*0018*/ 	.word	0x00000000
	.align		4
        /*001c*/ 	.word	0xfffffffd
	.align		4
        /*0020*/ 	.word	0x00000000
	.align		4
        /*0024*/ 	.word	0xfffffffc


//--------------------- .nv.constant4             --------------------------
	.section	.nv.constant4,"a",@progbits
	.align	8
	.align		8
.nv.constant4:
        /*0000*/ 	.dword	__assertfail
	.align		8
        /*0008*/ 	.dword	__unnamed_1
	.align		8
        /*0010*/ 	.dword	__unnamed_2
	.align		8
        /*0018*/ 	.dword	_ZN39_INTERNAL_1910914d_4_k_cu_e0acc398_38514cuda3std3__45__cpo5beginE
	.align		8
        /*0020*/ 	.dword	_ZN39_INTERNAL_1910914d_4_k_cu_e0acc398_38514cuda3std3__45__cpo3endE
	.align		8
        /*0028*/ 	.dword	_ZN39_INTERNAL_1910914d_4_k_cu_e0acc398_38514cuda3std3__45__cpo6cbeginE
	.align		8
        /*0030*/ 	.dword	_ZN39_INTERNAL_1910914d_4_k_cu_e0acc398_38514cuda3std3__45__cpo4cendE
	.align		8
        /*0038*/ 	.dword	_ZN39_INTERNAL_1910914d_4_k_cu_e0acc398_38514cuda3std3__441_GLOBAL__N__1910914d_4_k_cu_e0acc398_38516ignoreE
	.align		8
        /*0040*/ 	.dword	_ZN39_INTERNAL_1910914d_4_k_cu_e0acc398_38514cuda3std3__419piecewise_constructE
	.align		8
        /*0048*/ 	.dword	_ZN39_INTERNAL_1910914d_4_k_cu_e0acc398_38514cuda3std3__48in_placeE
	.align		8
        /*0050*/ 	.dword	_ZN39_INTERNAL_1910914d_4_k_cu_e0acc398_38514cuda3std6ranges3__45__cpo4swapE
	.align		8
        /*0058*/ 	.dword	_ZN39_INTERNAL_1910914d_4_k_cu_e0acc398_38514cuda3std6ranges3__45__cpo9iter_moveE
	.align		8
        /*0060*/ 	.dword	_ZN39_INTERNAL_1910914d_4_k_cu_e0acc398_38514cute7productE
	.align		8
        /*0068*/ 	.dword	_ZN39_INTERNAL_1910914d_4_k_cu_e0acc398_38514cute1_E
	.align		8
        /*0070*/ 	.dword	$str$27
	.align		8
        /*0078*/ 	.dword	$str$28
	.align		8
        /*0080*/ 	.dword	$str$29
	.align		8
        /*0088*/ 	.dword	$str$30


//--------------------- .text._ZN7cutlass13device_kernelINS_4conv6kernel13ConvUniversalINS1_16ConvProblemShapeILNS1_8OperatorE0ELi2EEENS1_10collective14CollectiveConvINS1_47MainloopSm100TmaUmmaWarpSpecializedImplicitGemmILS5_0ELi17ELi2ELi1ELi2EN4cute5tupleIJNSA_1CILi2EEENSC_ILi1EEESE_EEEEENSB_IJNSC_ILi64EEENSC_ILi128EEENSB_IJNSC_ILi32EEEEEEEEENS_10bfloat16_tESM_NSA_8TiledMMAINSA_8MMA_AtomIJNSA_20SM100_MMA_F16BF16_SSISM_SM_fLi64ELi128ELNSA_4UMMA5MajorE0ELSR_0ELNSQ_7ScaleInE0ELSS_0EEEEEENSA_6LayoutINSB_IJSE_SE_SE_EEENSB_IJNSC_ILi0EEESX_SX_EEEEENSB_IJNSA_10UnderscoreES10_S10_EEEEENS7_6detail27Sm100ImplicitGemmTileTraitsINSA_20SM90_TMA_LOAD_IM2COLENSA_14ComposedLayoutINSA_7SwizzleILi2ELi4ELi3EEENSA_18smem_ptr_flag_bitsILi16EEENSV_INSB_IJNSC_ILi8EEESJ_EEENSB_IJSJ_SE_EEEEEEEvEENS14_INSA_23SM90_TMA_LOAD_MULTICASTES1F_vEEEENS_8epilogue10collective18CollectiveEpilogueINS1K_23Sm100TmaWarpSpecializedILi4ELi2ELi16ELb1ELb0EEEJSL_NSB_IJNSV_ISH_SE_EENSV_ISJ_SE_EEEEESM_NSB_IJNSB_IJlllEEESE_SX_EEESM_S1T_NS1K_6fusion15FusionCallbacksIS1O_NS1U_17LinearCombinationISM_fSM_fLNS_15FloatRoundStyleE2EEESL_S1R_JEEENSA_5SM1004TMEM4LOAD26SM100_TMEM_LOAD_16dp256b4xES15_S1F_NSA_17SM75_U32x4_LDSM_NENSA_21SM90_TMA_STORE_IM2COLES1F_NSA_17SM90_U32x4_STSM_NENSA_39AutoVectorizingCopyWithAssumedAlignmentILi128EEEEEEvvEEEEvNT_6ParamsE --------------------------
	.section	.text._ZN7cutlass13device_kernelINS_4conv6kernel13ConvUniversalINS1_16ConvProblemShapeILNS1_8OperatorE0ELi2EEENS1_10collective14CollectiveConvINS1_47MainloopSm100TmaUmmaWarpSpecializedImplicitGemmILS5_0ELi17ELi2ELi1ELi2EN4cute5tupleIJNSA_1CILi2EEENSC_ILi1EEESE_EEEEENSB_IJNSC_ILi64EEENSC_ILi128EEENSB_IJNSC_ILi32EEEEEEEEENS_10bfloat16_tESM_NSA_8TiledMMAINSA_8MMA_AtomIJNSA_20SM100_MMA_F16BF16_SSISM_SM_fLi64ELi128ELNSA_4UMMA5MajorE0ELSR_0ELNSQ_7ScaleInE0ELSS_0EEEEEENSA_6LayoutINSB_IJSE_SE_SE_EEENSB_IJNSC_ILi0EEESX_SX_EEEEENSB_IJNSA_10UnderscoreES10_S10_EEEEENS7_6detail27Sm100ImplicitGemmTileTraitsINSA_20SM90_TMA_LOAD_IM2COLENSA_14ComposedLayoutINSA_7SwizzleILi2ELi4ELi3EEENSA_18smem_ptr_flag_bitsILi16EEENSV_INSB_IJNSC_ILi8EEESJ_EEENSB_IJSJ_SE_EEEEEEEvEENS14_INSA_23SM90_TMA_LOAD_MULTICASTES1F_vEEEENS_8epilogue10collective18CollectiveEpilogueINS1K_23Sm100TmaWarpSpecializedILi4ELi2ELi16ELb1ELb0EEEJSL_NSB_IJNSV_ISH_SE_EENSV_ISJ_SE_EEEEESM_NSB_IJNSB_IJlllEEESE_SX_EEESM_S1T_NS1K_6fusion15FusionCallbacksIS1O_NS1U_17LinearCombinationISM_fSM_fLNS_15FloatRoundStyleE2EEESL_S1R_JEEENSA_5SM1004TMEM4LOAD26SM100_TMEM_LOAD_16dp256b4xES15_S1F_NSA_17SM75_U32x4_LDSM_NENSA_21SM90_TMA_STORE_IM2COLES1F_NSA_17SM90_U32x4_STSM_NENSA_39AutoVectorizingCopyWithAssumedAlignmentILi128EEEEEEvvEEEEvNT_6ParamsE,"ax",@progbits
	.align	128
.text._ZN7cutlass13device_kernelINS_4conv6kernel13ConvUniversalINS1_16ConvProblemShapeILNS1_8OperatorE0ELi2EEENS1_10collective14CollectiveConvINS1_47MainloopSm100TmaUmmaWarpSpecializedImplicitGemmILS5_0ELi17ELi2ELi1ELi2EN4cute5tupleIJNSA_1CILi2EEENSC_ILi1EEESE_EEEEENSB_IJNSC_ILi64EEENSC_ILi128EEENSB_IJNSC_ILi32EEEEEEEEENS_10bfloat16_tESM_NSA_8TiledMMAINSA_8MMA_AtomIJNSA_20SM100_MMA_F16BF16_SSISM_SM_fLi64ELi128ELNSA_4UMMA5MajorE0ELSR_0ELNSQ_7ScaleInE0ELSS_0EEEEEENSA_6LayoutINSB_IJSE_SE_SE_EEENSB_IJNSC_ILi0EEESX_SX_EEEEENSB_IJNSA_10UnderscoreES10_S10_EEEEENS7_6detail27Sm100ImplicitGemmTileTraitsINSA_20SM90_TMA_LOAD_IM2COLENSA_14ComposedLayoutINSA_7SwizzleILi2ELi4ELi3EEENSA_18smem_ptr_flag_bitsILi16EEENSV_INSB_IJNSC_ILi8EEESJ_EEENSB_IJSJ_SE_EEEEEEEvEENS14_INSA_23SM90_TMA_LOAD_MULTICASTES1F_vEEEENS_8epilogue10collective18CollectiveEpilogueINS1K_23Sm100TmaWarpSpecializedILi4ELi2ELi16ELb1ELb0EEEJSL_NSB_IJNSV_ISH_SE_EENSV_ISJ_SE_EEEEESM_NSB_IJNSB_IJlllEEESE_SX_EEESM_S1T_NS1K_6fusion15FusionCallbacksIS1O_NS1U_17LinearCombinationISM_fSM_fLNS_15FloatRoundStyleE2EEESL_S1R_JEEENSA_5SM1004TMEM4LOAD26SM100_TMEM_LOAD_16dp256b4xES15_S1F_NSA_17SM75_U32x4_LDSM_NENSA_21SM90_TMA_STORE_IM2COLES1F_NSA_17SM90_U32x4_STSM_NENSA_39AutoVectorizingCopyWithAssumedAlignmentILi128EEEEEEvvEEEEvNT_6ParamsE:
        .type           _ZN7cutlass13device_kernelINS_4conv6kernel13ConvUniversalINS1_16ConvProblemShapeILNS1_8OperatorE0ELi2EEENS1_10collective14CollectiveConvINS1_47MainloopSm100TmaUmmaWarpSpecializedImplicitGemmILS5_0ELi17ELi2ELi1ELi2EN4cute5tupleIJNSA_1CILi2EEENSC_ILi1EEESE_EEEEENSB_IJNSC_ILi64EEENSC_ILi128EEENSB_IJNSC_ILi32EEEEEEEEENS_10bfloat16_tESM_NSA_8TiledMMAINSA_8MMA_AtomIJNSA_20SM100_MMA_F16BF16_SSISM_SM_fLi64ELi128ELNSA_4UMMA5MajorE0ELSR_0ELNSQ_7ScaleInE0ELSS_0EEEEEENSA_6LayoutINSB_IJSE_SE_SE_EEENSB_IJNSC_ILi0EEESX_SX_EEEEENSB_IJNSA_10UnderscoreES10_S10_EEEEENS7_6detail27Sm100ImplicitGemmTileTraitsINSA_20SM90_TMA_LOAD_IM2COLENSA_14ComposedLayoutINSA_7SwizzleILi2ELi4ELi3EEENSA_18smem_ptr_flag_bitsILi16EEENSV_INSB_IJNSC_ILi8EEESJ_EEENSB_IJSJ_SE_EEEEEEEvEENS14_INSA_23SM90_TMA_LOAD_MULTICASTES1F_vEEEENS_8epilogue10collective18CollectiveEpilogueINS1K_23Sm100TmaWarpSpecializedILi4ELi2ELi16ELb1ELb0EEEJSL_NSB_IJNSV_ISH_SE_EENSV_ISJ_SE_EEEEESM_NSB_IJNSB_IJlllEEESE_SX_EEESM_S1T_NS1K_6fusion15FusionCallbacksIS1O_NS1U_17LinearCombinationISM_fSM_fLNS_15FloatRoundStyleE2EEESL_S1R_JEEENSA_5SM1004TMEM4LOAD26SM100_TMEM_LOAD_16dp256b4xES15_S1F_NSA_17SM75_U32x4_LDSM_NENSA_21SM90_TMA_STORE_IM2COLES1F_NSA_17SM90_U32x4_STSM_NENSA_39AutoVectorizingCopyWithAssumedAlignmentILi128EEEEEEvvEEEEvNT_6ParamsE,@function
        .size           _ZN7cutlass13device_kernelINS_4conv6kernel13ConvUniversalINS1_16ConvProblemShapeILNS1_8OperatorE0ELi2EEENS1_10collective14CollectiveConvINS1_47MainloopSm100TmaUmmaWarpSpecializedImplicitGemmILS5_0ELi17ELi2ELi1ELi2EN4cute5tupleIJNSA_1CILi2EEENSC_ILi1EEESE_EEEEENSB_IJNSC_ILi64EEENSC_ILi128EEENSB_IJNSC_ILi32EEEEEEEEENS_10bfloat16_tESM_NSA_8TiledMMAINSA_8MMA_AtomIJNSA_20SM100_MMA_F16BF16_SSISM_SM_fLi64ELi128ELNSA_4UMMA5MajorE0ELSR_0ELNSQ_7ScaleInE0ELSS_0EEEEEENSA_6LayoutINSB_IJSE_SE_SE_EEENSB_IJNSC_ILi0EEESX_SX_EEEEENSB_IJNSA_10UnderscoreES10_S10_EEEEENS7_6detail27Sm100ImplicitGemmTileTraitsINSA_20SM90_TMA_LOAD_IM2COLENSA_14ComposedLayoutINSA_7SwizzleILi2ELi4ELi3EEENSA_18smem_ptr_flag_bitsILi16EEENSV_INSB_IJNSC_ILi8EEESJ_EEENSB_IJSJ_SE_EEEEEEEvEENS14_INSA_23SM90_TMA_LOAD_MULTICASTES1F_vEEEENS_8epilogue10collective18CollectiveEpilogueINS1K_23Sm100TmaWarpSpecializedILi4ELi2ELi16ELb1ELb0EEEJSL_NSB_IJNSV_ISH_SE_EENSV_ISJ_SE_EEEEESM_NSB_IJNSB_IJlllEEESE_SX_EEESM_S1T_NS1K_6fusion15FusionCallbacksIS1O_NS1U_17LinearCombinationISM_fSM_fLNS_15FloatRoundStyleE2EEESL_S1R_JEEENSA_5SM1004TMEM4LOAD26SM100_TMEM_LOAD_16dp256b4xES15_S1F_NSA_17SM75_U32x4_LDSM_NENSA_21SM90_TMA_STORE_IM2COLES1F_NSA_17SM90_U32x4_STSM_NENSA_39AutoVectorizingCopyWithAssumedAlignmentILi128EEEEEEvvEEEEvNT_6ParamsE,(.L_x_213 - _ZN7cutlass13device_kernelINS_4conv6kernel13ConvUniversalINS1_16ConvProblemShapeILNS1_8OperatorE0ELi2EEENS1_10collective14CollectiveConvINS1_47MainloopSm100TmaUmmaWarpSpecializedImplicitGemmILS5_0ELi17ELi2ELi1ELi2EN4cute5tupleIJNSA_1CILi2EEENSC_ILi1EEESE_EEEEENSB_IJNSC_ILi64EEENSC_ILi128EEENSB_IJNSC_ILi32EEEEEEEEENS_10bfloat16_tESM_NSA_8TiledMMAINSA_8MMA_AtomIJNSA_20SM100_MMA_F16BF16_SSISM_SM_fLi64ELi128ELNSA_4UMMA5MajorE0ELSR_0ELNSQ_7ScaleInE0ELSS_0EEEEEENSA_6LayoutINSB_IJSE_SE_SE_EEENSB_IJNSC_ILi0EEESX_SX_EEEEENSB_IJNSA_10UnderscoreES10_S10_EEEEENS7_6detail27Sm100ImplicitGemmTileTraitsINSA_20SM90_TMA_LOAD_IM2COLENSA_14ComposedLayoutINSA_7SwizzleILi2ELi4ELi3EEENSA_18smem_ptr_flag_bitsILi16EEENSV_INSB_IJNSC_ILi8EEESJ_EEENSB_IJSJ_SE_EEEEEEEvEENS14_INSA_23SM90_TMA_LOAD_MULTICASTES1F_vEEEENS_8epilogue10collective18CollectiveEpilogueINS1K_23Sm100TmaWarpSpecializedILi4ELi2ELi16ELb1ELb0EEEJSL_NSB_IJNSV_ISH_SE_EENSV_ISJ_SE_EEEEESM_NSB_IJNSB_IJlllEEESE_SX_EEESM_S1T_NS1K_6fusion15FusionCallbacksIS1O_NS1U_17LinearCombinationISM_fSM_fLNS_15FloatRoundStyleE2EEESL_S1R_JEEENSA_5SM1004TMEM4LOAD26SM100_TMEM_LOAD_16dp256b4xES15_S1F_NSA_17SM75_U32x4_LDSM_NENSA_21SM90_TMA_STORE_IM2COLES1F_NSA_17SM90_U32x4_STSM_NENSA_39AutoVectorizingCopyWithAssumedAlignmentILi128EEEEEEvvEEEEvNT_6ParamsE)
        .other          _ZN7cutlass13device_kernelINS_4conv6kernel13ConvUniversalINS1_16ConvProblemShapeILNS1_8OperatorE0ELi2EEENS1_10collective14CollectiveConvINS1_47MainloopSm100TmaUmmaWarpSpecializedImplicitGemmILS5_0ELi17ELi2ELi1ELi2EN4cute5tupleIJNSA_1CILi2EEENSC_ILi1EEESE_EEEEENSB_IJNSC_ILi64EEENSC_ILi128EEENSB_IJNSC_ILi32EEEEEEEEENS_10bfloat16_tESM_NSA_8TiledMMAINSA_8MMA_AtomIJNSA_20SM100_MMA_F16BF16_SSISM_SM_fLi64ELi128ELNSA_4UMMA5MajorE0ELSR_0ELNSQ_7ScaleInE0ELSS_0EEEEEENSA_6LayoutINSB_IJSE_SE_SE_EEENSB_IJNSC_ILi0EEESX_SX_EEEEENSB_IJNSA_10UnderscoreES10_S10_EEEEENS7_6detail27Sm100ImplicitGemmTileTraitsINSA_20SM90_TMA_LOAD_IM2COLENSA_14ComposedLayoutINSA_7SwizzleILi2ELi4ELi3EEENSA_18smem_ptr_flag_bitsILi16EEENSV_INSB_IJNSC_ILi8EEESJ_EEENSB_IJSJ_SE_EEEEEEEvEENS14_INSA_23SM90_TMA_LOAD_MULTICASTES1F_vEEEENS_8epilogue10collective18CollectiveEpilogueINS1K_23Sm100TmaWarpSpecializedILi4ELi2ELi16ELb1ELb0EEEJSL_NSB_IJNSV_ISH_SE_EENSV_ISJ_SE_EEEEESM_NSB_IJNSB_IJlllEEESE_SX_EEESM_S1T_NS1K_6fusion15FusionCallbacksIS1O_NS1U_17LinearCombinationISM_fSM_fLNS_15FloatRoundStyleE2EEESL_S1R_JEEENSA_5SM1004TMEM4LOAD26SM100_TMEM_LOAD_16dp256b4xES15_S1F_NSA_17SM75_U32x4_LDSM_NENSA_21SM90_TMA_STORE_IM2COLES1F_NSA_17SM90_U32x4_STSM_NENSA_39AutoVectorizingCopyWithAssumedAlignmentILi128EEEEEEvvEEEEvNT_6ParamsE,@"STO_CUDA_ENTRY STV_DEFAULT"
_ZN7cutlass13device_kernelINS_4conv6kernel13ConvUniversalINS1_16ConvProblemShapeILNS1_8OperatorE0ELi2EEENS1_10collective14CollectiveConvINS1_47MainloopSm100TmaUmmaWarpSpecializedImplicitGemmILS5_0ELi17ELi2ELi1ELi2EN4cute5tupleIJNSA_1CILi2EEENSC_ILi1EEESE_EEEEENSB_IJNSC_ILi64EEENSC_ILi128EEENSB_IJNSC_ILi32EEEEEEEEENS_10bfloat16_tESM_NSA_8TiledMMAINSA_8MMA_AtomIJNSA_20SM100_MMA_F16BF16_SSISM_SM_fLi64ELi128ELNSA_4UMMA5MajorE0ELSR_0ELNSQ_7ScaleInE0ELSS_0EEEEEENSA_6LayoutINSB_IJSE_SE_SE_EEENSB_IJNSC_ILi0EEESX_SX_EEEEENSB_IJNSA_10UnderscoreES10_S10_EEEEENS7_6detail27Sm100ImplicitGemmTileTraitsINSA_20SM90_TMA_LOAD_IM2COLENSA_14ComposedLayoutINSA_7SwizzleILi2ELi4ELi3EEENSA_18smem_ptr_flag_bitsILi16EEENSV_INSB_IJNSC_ILi8EEESJ_EEENSB_IJSJ_SE_EEEEEEEvEENS14_INSA_23SM90_TMA_LOAD_MULTICASTES1F_vEEEENS_8epilogue10collective18CollectiveEpilogueINS1K_23Sm100TmaWarpSpecializedILi4ELi2ELi16ELb1ELb0EEEJSL_NSB_IJNSV_ISH_SE_EENSV_ISJ_SE_EEEEESM_NSB_IJNSB_IJlllEEESE_SX_EEESM_S1T_NS1K_6fusion15FusionCallbacksIS1O_NS1U_17LinearCombinationISM_fSM_fLNS_15FloatRoundStyleE2EEESL_S1R_JEEENSA_5SM1004TMEM4LOAD26SM100_TMEM_LOAD_16dp256b4xES15_S1F_NSA_17SM75_U32x4_LDSM_NENSA_21SM90_TMA_STORE_IM2COLES1F_NSA_17SM90_U32x4_STSM_NENSA_39AutoVectorizingCopyWithAssumedAlignmentILi128EEEEEEvvEEEEvNT_6ParamsE:
[----:B------:R-:W1:Y:S01]  /*0000*/  LDC R1, c[0x0][0x37c] ;  /* 0x0000df00ff017b82 */ /* 0x000e620000000800 */
[----:B------:R-:W2:Y:S01]  /*0010*/  S2R R48, SR_TID.X ;  /* 0x0000000000307919 */ /* 0x000ea20000002100 */
[----:B------:R-:W3:Y:S01]  /*0020*/  LDCU.64 UR8, c[0x0][0x890] ;  /* 0x00011200ff0877ac */ /* 0x000ee20008000a00 */
[----:B-1----:R-:W-:Y:S01]  /*0030*/  VIADD R1, R1, 0xfffffff8 ;  /* 0xfffffff801017836 */ /* 0x002fe20000000000 */
[----:B------:R-:W-:Y:S02]  /*0040*/  PRMT R49, RZ, 0x7610, R49 ;  /* 0x00007610ff317816 */ /* 0x000fe40000000031 */
[----:B------:R-:W-:Y:S01]  /*0050*/  ELECT P3, URZ, PT ;  /* 0x0000000000ff782f */ /* 0x000fe20003860000 */
[----:B---3--:R-:W-:-:S04]  /*0060*/  UISETP.NE.U32.AND UP0, UPT, UR8, URZ, UPT ;  /* 0x000000ff0800728c */ /* 0x008fc8000bf05070 */
[----:B------:R-:W-:Y:S01]  /*0070*/  UISETP.NE.AND.EX UP0, UPT, UR9, URZ, UPT, UP0 ;  /* 0x000000ff0900728c */ /* 0x000fe2000bf05300 */
[----:B--2---:R-:W-:-:S05]  /*0080*/  SHF.R.U32.HI R50, RZ, 0x5, R48 ;  /* 0x00000005ff327819 */ /* 0x004fca0000011630 */
[----:B------:R-:W1:Y:S02]  /*0090*/  SHFL.IDX PT, R0, R50, RZ, 0x1f ;  /* 0x00001fff32007589 */ /* 0x000e6400000e0000 */
[----:B-1----:R-:W-:Y:S01]  /*00a0*/  R2UR UR18, R0 ;  /* 0x00000000001272ca */ /* 0x002fe200000e0000 */
[----:B------:R-:W-:-:S14]  /*00b0*/  BRA.U UP0, `(.L_x_0) ;  /* 0x0000000100307547 */ /* 0x000fdc000b800000 */
[----:B------:R-:W1:Y:S02]  /*00c0*/  LDCU.64 UR4, c[0x0][0x888] ;  /* 0x00011100ff0477ac */ /* 0x000e640008000a00 */
[----:B-1----:R-:W-:-:S04]  /*00d0*/  UISETP.NE.U32.AND UP0, UPT, UR4, URZ, UPT ;  /* 0x000000ff0400728c */ /* 0x002fc8000bf05070 */
[----:B------:R-:W-:-:S09]  /*00e0*/  UISETP.NE.AND.EX UP0, UPT, UR5, URZ, UPT, UP0 ;  /* 0x000000ff0500728c */ /* 0x000fd2000bf05300 */
[----:B------:R-:W-:Y:S05]  /*00f0*/  BRA.U !UP0, `(.L_x_1) ;  /* 0x0000000108147547 */ /* 0x000fea000b800000 */
[----:B------:R-:W1:Y:S01]  /*0100*/  LDC.64 R2, c[0x0][0x888] ;  /* 0x00022200ff027b82 */ /* 0x000e620000000a00 */
[----:B------:R-:W1:Y:S02]  /*0110*/  LDCU.64 UR4, c[0x0][0x358] ;  /* 0x00006b00ff0477ac */ /* 0x000e640008000a00 */
[----:B-1----:R1:W5:Y:S01]  /*0120*/  LDG.E R27, desc[UR4][R2.64] ;  /* 0x00000004021b7981 */ /* 0x002362000c1e1900 */
[----:B------:R-:W-:Y:S01]  /*0130*/  HFMA2 R49, -RZ, RZ, 0, 5.9604644775390625e-08 ;  /* 0x00000001ff317431 */ /* 0x000fe200000001ff */
[----:B------:R-:W-:Y:S05]  /*0140*/  BRA `(.L_x_0) ;  /* 0x00000000000c7947 */ /* 0x000fea0003800000 */
.L_x_1:
[----:B------:R-:W1:Y:S01]  /*0150*/  LDCU UR4, c[0x0][0x880] ;  /* 0x00011000ff0477ac */ /* 0x000e620008000800 */
[----:B------:R-:W-:Y:S01]  /*0160*/  HFMA2 R49, -RZ, RZ, 0, 5.9604644775390625e-08 ;  /* 0x00000001ff317431 */ /* 0x000fe200000001ff */
[----:B-1----:R-:W-:-:S07]  /*0170*/  MOV R27, UR4 ;  /* 0x00000004001b7c02 */ /* 0x002fce0008000f00 */
.L_x_0:
[----:B------:R-:W2:Y:S02]  /*0180*/  LDCU.64 UR4, c[0x0][0x8b0] ;  /* 0x00011600ff0477ac */ /* 0x000ea40008000a00 */
[----:B--2---:R-:W-:-:S04]  /*0190*/  UISETP.NE.U32.AND UP0, UPT, UR4, URZ, UPT ;  /* 0x000000ff0400728c */ /* 0x004fc8000bf05070 */
[----:B------:R-:W-:-:S09]  /*01a0*/  UISETP.NE.AND.EX UP0, UPT, UR5, URZ, UPT, UP0 ;  /* 0x000000ff0500728c */ /* 0x000fd2000bf05300 */
[----:B------:R-:W-:Y:S05]  /*01b0*/  BRA.U UP0, `(.L_x_2) ;  /* 0x0000000100287547 */ /* 0x000fea000b800000 */
[----:B------:R-:W2:Y:S02]  /*01c0*/  LDCU.64 UR4, c[0x0][0x8a8] ;  /* 0x00011500ff0477ac */ /* 0x000ea40008000a00 */
[----:B--2---:R-:W-:-:S04]  /*01d0*/  UISETP.NE.U32.AND UP0, UPT, UR4, URZ, UPT ;  /* 0x000000ff0400728c */ /* 0x004fc8000bf05070 */
[----:B------:R-:W-:-:S09]  /*01e0*/  UISETP.NE.AND.EX UP0, UPT, UR5, URZ, UPT, UP0 ;  /* 0x000000ff0500728c */ /* 0x000fd2000bf05300 */
[----:B------:R-:W-:Y:S05]  /*01f0*/  BRA.U !UP0, `(.L_x_3) ;  /* 0x0000000108107547 */ /* 0x000fea000b800000 */
[----:B------:R-:W2:Y:S01]  /*0200*/  LDC.64 R24, c[0x0][0x8a8] ;  /* 0x00022a00ff187b82 */ /* 0x000ea20000000a00 */
[----:B------:R-:W2:Y:S02]  /*0210*/  LDCU.64 UR4, c[0x0][0x358] ;  /* 0x00006b00ff0477ac */ /* 0x000ea40008000a00 */
[----:B--2---:R2:W5:Y:S01]  /*0220*/  LDG.E R24, desc[UR4][R24.64] ;  /* 0x0000000418187981 */ /* 0x004562000c1e1900 */
[----:B------:R-:W-:Y:S05]  /*0230*/  BRA `(.L_x_2) ;  /* 0x0000000000087947 */ /* 0x000fea0003800000 */
.L_x_3:
[----:B------:R-:W2:Y:S02]  /*0240*/  LDCU UR4, c[0x0][0x8a0] ;  /* 0x00011400ff0477ac */ /* 0x000ea40008000800 */
[----:B--2---:R-:W-:Y:S02]  /*0250*/  MOV R24, UR4 ;  /* 0x0000000400187c02 */ /* 0x004fe40008000f00 */
.L_x_2:
[----:B------:R-:W-:Y:S01]  /*0260*/  IMAD.U32 R0, RZ, RZ, UR18 ;  /* 0x00000012ff007e24 */ /* 0x000fe2000f8e00ff */
[----:B------:R-:W-:Y:S04]  /*0270*/  BSSY.RECONVERGENT B0, `(.L_x_4) ;  /* 0x000000c000007945 */ /* 0x000fe80003800200 */
[C---:B------:R-:W-:Y:S02]  /*0280*/  ISETP.NE.OR P1, PT, R0.reuse, 0x1, !P3 ;  /* 0x000000010000780c */ /* 0x040fe40005f25670 */
[----:B------:R-:W-:-:S11]  /*0290*/  ISETP.NE.OR P0, PT, R0, 0x3, !P3 ;  /* 0x000000030000780c */ /* 0x000fd60005f05670 */
[----:B------:R-:W-:Y:S05]  /*02a0*/  @P1 BRA `(.L_x_5) ;  /* 0x0000000000201947 */ /* 0x000fea0003800000 */
[----:B------:R-:W3:Y:S02]  /*02b0*/  LDCU.64 UR4, c[0x0][0x348] ;  /* 0x00006900ff0477ac */ /* 0x000ee40008000a00 */
[----:B---3--:R-:W-:Y:S02]  /*02c0*/  UIADD3 UR6, UP1, UPT, UR4, 0x80, URZ ;  /* 0x0000008004067890 */ /* 0x008fe4000ff3e0ff */
[----:B------:R-:W-:Y:S02]  /*02d0*/  UIADD3 UR4, UP0, UPT, UR4, 0x180, URZ ;  /* 0x0000018004047890 */ /* 0x000fe4000ff1e0ff */
[----:B------:R-:W-:Y:S02]  /*02e0*/  UIADD3.X UR7, UPT, UPT, URZ, UR5, URZ, UP1, !UPT ;  /* 0x00000005ff077290 */ /* 0x000fe40008ffe4ff */
[----:B------:R-:W-:-:S07]  /*02f0*/  UIADD3.X UR5, UPT, UPT, URZ, UR5, URZ, UP0, !UPT ;  /* 0x00000005ff057290 */ /* 0x000fce00087fe4ff */
[----:B------:R3:W-:Y:S02]  /*0300*/  UTMACCTL.PF [UR6] ;  /* 0x00000000060079b9 */ /* 0x0007e40008040000 */
[----:B------:R3:W-:Y:S02]  /*0310*/  UTMACCTL.PF [UR4] ;  /* 0x00000000040079b9 */ /* 0x0007e40008040000 */
[----:B---3--:R-:W-:Y:S01]  /*0320*/  NOP ;  /* 0x0000000000007918 */ /* 0x008fe20000000000 */
.L_x_5:
[----:B------:R-:W-:Y:S05]  /*0330*/  BSYNC.RECONVERGENT B0 ;  /* 0x0000000000007941 */ /* 0x000fea0003800200 */
.L_x_4:
[----:B------:R-:W-:Y:S04]  /*0340*/  BSSY.RECONVERGENT B0, `(.L_x_6) ;  /* 0x000000a000007945 */ /* 0x000fe80003800200 */
        /* <DEDUP_REMOVED lines=9> */
.L_x_7:
[----:B------:R-:W-:Y:S05]  /*03e0*/  BSYNC.RECONVERGENT B0 ;  /* 0x0000000000007941 */ /* 0x000fea0003800200 */
.L_x_6:
[----:B------:R-:W3:Y:S01]  /*03f0*/  LDCU.64 UR4, c[0x0][0x888] ;  /* 0x00011100ff0477ac */ /* 0x000ee20008000a00 */
[----:B------:R-:W-:Y:S02]  /*0400*/  UISETP.EQ.U32.AND UP2, UPT, UR8, URZ, UPT ;  /* 0x000000ff0800728c */ /* 0x000fe4000bf42070 */
[----:B------:R-:W-:Y:S02]  /*0410*/  UPLOP3.LUT UP3, UPT, UPT, UPT, UPT, 0x80, 0x8 ;  /* 0x000000000008789c */ /* 0x000fe40003f6f070 */
[----:B---3--:R-:W-:-:S04]  /*0420*/  UISETP.NE.U32.AND UP0, UPT, UR4, URZ, UPT ;  /* 0x000000ff0400728c */ /* 0x008fc8000bf05070 */
[----:B------:R-:W-:-:S04]  /*0430*/  UISETP.NE.AND.EX UP1, UPT, UR5, URZ, UPT, UP0 ;  /* 0x000000ff0500728c */ /* 0x000fc8000bf25300 */
[----:B------:R-:W-:-:S04]  /*0440*/  UISETP.EQ.OR.EX UP4, UPT, UR9, URZ, !UP1, UP2 ;  /* 0x000000ff0900728c */ /* 0x000fc8000cf82720 */
[----:B------:R-:W-:-:S06]  /*0450*/  UP2UR UR4, UPR, URZ, 0x10 ;  /* 0x00000010ff047883 */ /* 0x000fcc0008000000 */
[----:B------:R-:W-:Y:S01]  /*0460*/  MOV R60, UR4 ;  /* 0x00000004003c7c02 */ /* 0x000fe20008000f00 */
[----:B------:R-:W-:Y:S06]  /*0470*/  BRA.U !UP4, `(.L_x_8) ;  /* 0x000000010c207547 */ /* 0x000fec000b800000 */
[----:B------:R-:W-:Y:S01]  /*0480*/  UISETP.NE.U32.AND UP2, UPT, UR8, URZ, UPT ;  /* 0x000000ff0800728c */ /* 0x000fe2000bf45070 */
[----:B-----5:R-:W-:Y:S01]  /*0490*/  FSETP.NEU.AND P0, PT, R27, RZ, PT ;  /* 0x000000ff1b00720b */ /* 0x020fe20003f0d000 */
[----:B------:R-:W-:Y:S02]  /*04a0*/  USEL UR4, URZ, 0xffffffff, UP1 ;  /* 0xffffffffff047887 */ /* 0x000fe40008800000 */
[----:B------:R-:W-:-:S10]  /*04b0*/  UISETP.NE.AND.EX UP2, UPT, UR9, URZ, UPT, UP2 ;  /* 0x000000ff0900728c */ /* 0x000fd4000bf45320 */
[----:B------:R-:W-:Y:S01]  /*04c0*/  VOTEU.ANY UP0, P0 ;  /* 0x0000000000ff7886 */ /* 0x000fe20000000100 */
[----:B------:R-:W-:-:S04]  /*04d0*/  @!UP2 USEL UR4, URZ, 0xffffffff, UP0 ;  /* 0xffffffffff04a887 */ /* 0x000fc80008000000 */
[----:B------:R-:W-:-:S04]  /*04e0*/  ULOP3.LUT UR4, UR4, 0x1, URZ, 0xc0, !UPT ;  /* 0x0000000104047892 */ /* 0x000fc8000f8ec0ff */
[----:B------:R-:W-:-:S11]  /*04f0*/  UISETP.NE.U32.AND UP3, UPT, UR4, 0x1, UPT ;  /* 0x000000010400788c */ /* 0x000fd6000bf65070 */
.L_x_8:
[----:B-1----:R-:W1:Y:S02]  /*0500*/  SHFL.IDX PT, R2, R50, RZ, 0x1f ;  /* 0x00001fff32027589 */ /* 0x002e6400000e0000 */
[----:B-1----:R-:W-:-:S13]  /*0510*/  ISETP.NE.AND P0, PT, R2, RZ, PT ;  /* 0x000000ff0200720c */ /* 0x002fda0003f05270 */
[----:B------:R-:W-:Y:S05]  /*0520*/  @P0 BRA `(.L_x_9) ;  /* 0x0000000000cc0947 */ /* 0x000fea0003800000 */
[----:B------:R-:W-:Y:S01]  /*0530*/  ELECT P0, URZ, PT ;  /* 0x0000000000ff782f */ /* 0x000fe20003800000 */
[----:B------:R-:W-:-:S12]  /*0540*/  BSSY.RECONVERGENT B0, `(.L_x_9) ;  /* 0x0000031000007945 */ /* 0x000fd80003800200 */
[----:B------:R-:W-:Y:S05]  /*0550*/  @!P0 BRA `(.L_x_10) ;  /* 0x0000000000bc8947 */ /* 0x000fea0003800000 */
[----:B------:R-:W1:Y:S01]  /*0560*/  S2UR UR4, SR_CgaCtaId ;  /* 0x00000000000479c3 */ /* 0x000e620000008800 */
[----:B------:R-:W-:Y:S01]  /*0570*/  UMOV UR5, 0x400 ;  /* 0x0000040000057882 */ /* 0x000fe20000000000 */
[----:B------:R-:W-:Y:S01]  /*0580*/  UMOV UR8, 0x1 ;  /* 0x0000000100087882 */ /* 0x000fe20000000000 */
[----:B------:R-:W-:Y:S01]  /*0590*/  UMOV UR6, 0x2 ;  /* 0x0000000200067882 */ /* 0x000fe20000000000 */
[----:B------:R-:W-:-:S04]  /*05a0*/  UIADD3 UR8, UPT, UPT, -UR8, 0x100000, URZ ;  /* 0x0010000008087890 */ /* 0x000fc8000fffe1ff */
[----:B------:R-:W-:Y:S02]  /*05b0*/  USHF.L.U32 UR9, UR8, 0xb, URZ ;  /* 0x0000000b08097899 */ /* 0x000fe400080006ff */
[----:B------:R-:W-:Y:S02]  /*05c0*/  USHF.L.U32 UR8, UR8, 0x1, URZ ;  /* 0x0000000108087899 */ /* 0x000fe400080006ff */
[----:B------:R-:W-:-:S04]  /*05d0*/  UIADD3 UR6, UPT, UPT, -UR6, 0x100000, URZ ;  /* 0x0010000006067890 */ /* 0x000fc8000fffe1ff */
[----:B------:R-:W-:Y:S02]  /*05e0*/  USHF.L.U32 UR7, UR6, 0xb, URZ ;  /* 0x0000000b06077899 */ /* 0x000fe400080006ff */
[----:B------:R-:W-:Y:S02]  /*05f0*/  USHF.L.U32 UR6, UR6, 0x1, URZ ;  /* 0x0000000106067899 */ /* 0x000fe400080006ff */
[----:B-1----:R-:W-:Y:S01]  /*0600*/  ULEA UR4, UR4, UR5, 0x18 ;  /* 0x0000000504047291 */ /* 0x002fe2000f8ec0ff */
[----:B------:R-:W1:Y:S11]  /*0610*/  FENCE.VIEW.ASYNC.S ;  /* 0x00000000000073c6 */ /* 0x000e760000000000 */
[----:B-1----:R1:W3:Y:S01]  /*0620*/  SYNCS.EXCH.64 URZ, [UR4], UR8 ;  /* 0x0000000804ff75b2 */ /* 0x0022e20008000100 */
[----:B------:R1:W4:Y:S01]  /*0630*/  SYNCS.EXCH.64 URZ, [UR4+0x88], UR6 ;  /* 0x0000880604ff75b2 */ /* 0x0003220008000100 */
[----:B------:R1:W1:Y:S01]  /*0640*/  SYNCS.EXCH.64 URZ, [UR4+0x8], UR8 ;  /* 0x0000080804ff75b2 */ /* 0x0002620008000100 */
        /* <DEDUP_REMOVED lines=31> */
[----:B---34-:R-:W-:Y:S01]  /*0840*/  NOP ;  /* 0x0000000000007918 */ /* 0x018fe20000000000 */
.L_x_10:
[----:B-1----:R-:W-:Y:S05]  /*0850*/  BSYNC.RECONVERGENT B0 ;  /* 0x0000000000007941 */ /* 0x002fea0003800200 */
.L_x_9:
[----:B------:R-:W1:Y:S01]  /*0860*/  SHFL.IDX PT, R2, R50, RZ, 0x1f ;  /* 0x00001fff32027589 */ /* 0x000e6200000e0000 */
[----:B------:R-:W-:Y:S01]  /*0870*/  NOP ;  /* 0x0000000000007918 */ /* 0x000fe20000000000 */
[----:B-1----:R-:W-:-:S13]  /*0880*/  ISETP.NE.AND P0, PT, R2, 0x1, PT ;  /* 0x000000010200780c */ /* 0x002fda0003f05270 */
[----:B------:R-:W-:Y:S05]  /*0890*/  @P0 BRA `(.L_x_11) ;  /* 0x0000000000580947 */ /* 0x000fea0003800000 */
        /* <DEDUP_REMOVED lines=9> */
[----:B------:R-:W-:Y:S01]  /*0930*/  USHF.L.U32 UR6, UR6, 0x1, URZ ;  /* 0x0000000106067899 */ /* 0x000fe200080006ff */
[----:B------:R-:W-:Y:S01]  /*0940*/  ELECT P0, URZ, PT ;  /* 0x0000000000ff782f */ /* 0x000fe20003800000 */
[----:B-1----:R-:W-:Y:S01]  /*0950*/  ULEA UR4, UR4, UR5, 0x18 ;  /* 0x0000000504047291 */ /* 0x002fe2000f8ec0ff */
[----:B------:R-:W1:Y:S11]  /*0960*/  FENCE.VIEW.ASYNC.S ;  /* 0x00000000000073c6 */ /* 0x000e760000000000 */
[----:B-1----:R1:W3:Y:S01]  /*0970*/  SYNCS.EXCH.64 URZ, [UR4+0x110], UR8 ;  /* 0x0001100804ff75b2 */ /* 0x0022e20008000100 */
[----:B------:R1:W4:Y:S01]  /*0980*/  SYNCS.EXCH.64 URZ, [UR4+0x130], UR6 ;  /* 0x0001300604ff75b2 */ /* 0x0003220008000100 */
[----:B------:R1:W1:Y:S01]  /*0990*/  SYNCS.EXCH.64 URZ, [UR4+0x118], UR8 ;  /* 0x0001180804ff75b2 */ /* 0x0002620008000100 */
[----:B------:R1:W1:Y:S01]  /*09a0*/  SYNCS.EXCH.64 URZ, [UR4+0x138], UR6 ;  /* 0x0001380604ff75b2 */ /* 0x0002620008000100 */
[----:B------:R1:W1:Y:S01]  /*09b0*/  SYNCS.EXCH.64 URZ, [UR4+0x120], UR8 ;  /* 0x0001200804ff75b2 */ /* 0x0002620008000100 */
[----:B------:R1:W1:Y:S01]  /*09c0*/  SYNCS.EXCH.64 URZ, [UR4+0x140], UR6 ;  /* 0x0001400604ff75b2 */ /* 0x0002620008000100 */
[----:B------:R1:W1:Y:S01]  /*09d0*/  SYNCS.EXCH.64 URZ, [UR4+0x128], UR8 ;  /* 0x0001280804ff75b2 */ /* 0x0002620008000100 */
[----:B------:R1:W1:Y:S01]  /*09e0*/  SYNCS.EXCH.64 URZ, [UR4+0x148], UR6 ;  /* 0x0001480604ff75b2 */ /* 0x0002620008000100 */
[----:B------:R-:W-:Y:S01]  /*09f0*/  NOP ;  /* 0x0000000000007918 */ /* 0x000fe20000000000 */
.L_x_11:
[----:B------:R-:W2:Y:S01]  /*0a00*/  SHFL.IDX PT, R2, R50, RZ, 0x1f ;  /* 0x00001fff32027589 */ /* 0x000ea200000e0000 */
[----:B------:R-:W-:Y:S01]  /*0a10*/  NOP ;  /* 0x0000000000007918 */ /* 0x000fe20000000000 */
[----:B--2---:R-:W-:-:S13]  /*0a20*/  ISETP.NE.AND P0, PT, R2, 0x3, PT ;  /* 0x000000030200780c */ /* 0x004fda0003f05270 */
[----:B------:R-:W-:Y:S05]  /*0a30*/  @P0 BRA `(.L_x_12) ;  /* 0x0000000000300947 */ /* 0x000fea0003800000 */
[----:B-1----:R-:W1:Y:S01]  /*0a40*/  S2UR UR4, SR_CgaCtaId ;  /* 0x00000000000479c3 */ /* 0x002e620000008800 */
[----:B------:R-:W-:Y:S01]  /*0a50*/  UMOV UR6, 0x400 ;  /* 0x0000040000067882 */ /* 0x000fe20000000000 */
[----:B------:R-:W-:Y:S01]  /*0a60*/  UMOV UR5, 0x20 ;  /* 0x0000002000057882 */ /* 0x000fe20000000000 */
[----:B------:R-:W-:Y:S01]  /*0a70*/  ELECT P0, URZ, PT ;  /* 0x0000000000ff782f */ /* 0x000fe20003800000 */
[----:B-1----:R-:W-:Y:S02]  /*0a80*/  ULEA UR6, UR4, UR6, 0x18 ;  /* 0x0000000604067291 */ /* 0x002fe4000f8ec0ff */
[----:B------:R-:W-:-:S04]  /*0a90*/  UIADD3 UR4, UPT, UPT, -UR5, 0x100000, URZ ;  /* 0x0010000005047890 */ /* 0x000fc8000fffe1ff */
[----:B------:R-:W-:Y:S02]  /*0aa0*/  USHF.L.U32 UR5, UR4, 0xb, URZ ;  /* 0x0000000b04057899 */ /* 0x000fe400080006ff */
[----:B------:R-:W-:Y:S01]  /*0ab0*/  USHF.L.U32 UR4, UR4, 0x1, URZ ;  /* 0x0000000104047899 */ /* 0x000fe200080006ff */
[----:B------:R-:W1:Y:S11]  /*0ac0*/  FENCE.VIEW.ASYNC.S ;  /* 0x00000000000073c6 */ /* 0x000e760000000000 */
[----:B-1----:R2:W1:Y:S01]  /*0ad0*/  SYNCS.EXCH.64 URZ, [UR6+0x150], UR4 ;  /* 0x0001500406ff75b2 */ /* 0x0024620008000100 */
[----:B------:R2:W1:Y:S02]  /*0ae0*/  SYNCS.EXCH.64 URZ, [UR6+0x158], UR4 ;  /* 0x0001580406ff75b2 */ /* 0x0004640008000100 */
[----:B--2---:R-:W-:Y:S01]  /*0af0*/  NOP ;  /* 0x0000000000007918 */ /* 0x004fe20000000000 */
.L_x_12:
[----:B------:R-:W2:Y:S01]  /*0b00*/  SHFL.IDX PT, R2, R50, RZ, 0x1f ;  /* 0x00001fff32027589 */ /* 0x000ea200000e0000 */
[----:B------:R-:W-:Y:S01]  /*0b10*/  NOP ;  /* 0x0000000000007918 */ /* 0x000fe20000000000 */
[----:B--2---:R-:W-:-:S13]  /*0b20*/  ISETP.NE.AND P0, PT, R2, 0x4, PT ;  /* 0x000000040200780c */ /* 0x004fda0003f05270 */
[----:B------:R-:W-:Y:S05]  /*0b30*/  @P0 BRA `(.L_x_13) ;  /* 0x0000000000440947 */ /* 0x000fea0003800000 */
[----:B-1----:R-:W1:Y:S01]  /*0b40*/  S2UR UR6, SR_CgaCtaId ;  /* 0x00000000000679c3 */ /* 0x002e620000008800 */
[----:B------:R-:W-:Y:S01]  /*0b50*/  UMOV UR4, 0x1e0 ;  /* 0x000001e000047882 */ /* 0x000fe20000000000 */
[----:B------:R-:W-:Y:S01]  /*0b60*/  UMOV UR5, 0x400 ;  /* 0x0000040000057882 */ /* 0x000fe20000000000 */
[----:B------:R-:W-:Y:S01]  /*0b70*/  USEL UR4, UR4, 0x1a0, UP3 ;  /* 0x000001a004047887 */ /* 0x000fe20009800000 */
[----:B------:R-:W-:Y:S01]  /*0b80*/  UMOV UR8, 0x1 ;  /* 0x0000000100087882 */ /* 0x000fe20000000000 */
[----:B------:R-:W-:Y:S01]  /*0b90*/  ELECT P0, URZ, PT ;  /* 0x0000000000ff782f */ /* 0x000fe20003800000 */
[----:B------:R-:W-:-:S04]  /*0ba0*/  UIADD3 UR8, UPT, UPT, -UR8, 0x100000, URZ ;  /* 0x0010000008087890 */ /* 0x000fc8000fffe1ff */
[----:B------:R-:W-:Y:S02]  /*0bb0*/  USHF.L.U32 UR9, UR8, 0xb, URZ ;  /* 0x0000000b08097899 */ /* 0x000fe400080006ff */
[----:B------:R-:W-:Y:S02]  /*0bc0*/  USHF.L.U32 UR8, UR8, 0x1, URZ ;  /* 0x0000000108087899 */ /* 0x000fe400080006ff */
[----:B-1----:R-:W-:Y:S02]  /*0bd0*/  ULEA UR6, UR6, UR5, 0x18 ;  /* 0x0000000506067291 */ /* 0x002fe4000f8ec0ff */
[----:B------:R-:W-:-:S04]  /*0be0*/  UIADD3 UR4, UPT, UPT, -UR4, 0x100000, URZ ;  /* 0x0010000004047890 */ /* 0x000fc8000fffe1ff */
[----:B------:R-:W-:Y:S02]  /*0bf0*/  USHF.L.U32 UR5, UR4, 0xb, URZ ;  /* 0x0000000b04057899 */ /* 0x000fe400080006ff */
[----:B------:R-:W-:Y:S01]  /*0c00*/  USHF.L.U32 UR4, UR4, 0x1, URZ ;  /* 0x0000000104047899 */ /* 0x000fe200080006ff */
[----:B------:R-:W1:Y:S03]  /*0c10*/  FENCE.VIEW.ASYNC.S ;  /* 0x00000000000073c6 */ /* 0x000e660000000000 */
[----:B-1----:R2:W1:Y:S08]  /*0c20*/  SYNCS.EXCH.64 URZ, [UR6+0x160], UR8 ;  /* 0x0001600806ff75b2 */ /* 0x0024700008000100 */
[----:B------:R2:W1:Y:S02]  /*0c30*/  SYNCS.EXCH.64 URZ, [UR6+0x168], UR4 ;  /* 0x0001680406ff75b2 */ /* 0x0004640008000100 */
[----:B--2---:R-:W-:Y:S01]  /*0c40*/  NOP ;  /* 0x0000000000007918 */ /* 0x004fe20000000000 */
.L_x_13:
[----:B------:R-:W2:Y:S01]  /*0c50*/  SHFL.IDX PT, R2, R50, RZ, 0x1f ;  /* 0x00001fff32027589 */ /* 0x000ea200000e0000 */
[----:B------:R-:W-:Y:S01]  /*0c60*/  NOP ;  /* 0x0000000000007918 */ /* 0x000fe20000000000 */
[----:B--2---:R-:W-:-:S13]  /*0c70*/  ISETP.NE.AND P0, PT, R2, 0x5, PT ;  /* 0x000000050200780c */ /* 0x004fda0003f05270 */
[----:B------:R-:W-:Y:S05]  /*0c80*/  @P0 BRA `(.L_x_14) ;  /* 0x0000000000480947 */ /* 0x000fea0003800000 */
[----:B-1----:R-:W1:Y:S01]  /*0c90*/  S2UR UR4, SR_CgaCtaId ;  /* 0x00000000000479c3 */ /* 0x002e620000008800 */
        /* <DEDUP_REMOVED lines=12> */
[----:B-1----:R2:W1:Y:S01]  /*0d60*/  SYNCS.EXCH.64 URZ, [UR4+0x170], UR8 ;  /* 0x0001700804ff75b2 */ /* 0x0024620008000100 */
[----:B------:R2:W1:Y:S01]  /*0d70*/  SYNCS.EXCH.64 URZ, [UR4+0x180], UR6 ;  /* 0x0001800604ff75b2 */ /* 0x0004620008000100 */
[----:B------:R2:W1:Y:S01]  /*0d80*/  SYNCS.EXCH.64 URZ, [UR4+0x178], UR8 ;  /* 0x0001780804ff75b2 */ /* 0x0004620008000100 */
[----:B------:R2:W1:Y:S02]  /*0d90*/  SYNCS.EXCH.64 URZ, [UR4+0x188], UR6 ;  /* 0x0001880604ff75b2 */ /* 0x0004640008000100 */
[----:B--2---:R-:W-:Y:S01]  /*0da0*/  NOP ;  /* 0x0000000000007918 */ /* 0x004fe20000000000 */
.L_x_14:
[----:B-1----:R-:W1:Y:S01]  /*0db0*/  LDCU UR4, c[0x0][0x36c] ;  /* 0x00006d80ff0477ac */ /* 0x002e620008000800 */
[----:B------:R-:W-:Y:S01]  /*0dc0*/  ISETP.NE.OR P3, PT, R0, 0x2, !P3 ;  /* 0x000000020000780c */ /* 0x000fe20005f65670 */
[----:B------:R-:W-:Y:S01]  /*0dd0*/  NOP ;  /* 0x0000000000007918 */ /* 0x000fe20000000000 */
[----:B------:R-:W-:Y:S01]  /*0de0*/  LOP3.LUT R2, R48, 0x1f, RZ, 0xc0, !PT ;  /* 0x0000001f30027812 */ /* 0x000fe200078ec0ff */
[----:B------:R-:W-:Y:S02]  /*0df0*/  UISETP.NE.AND UP4, UPT, UR18, 0x2, UPT ;  /* 0x000000021200788c */ /* 0x000fe4000bf85270 */
[----:B------:R-:W-:Y:S02]  /*0e00*/  UISETP.NE.AND UP5, UPT, UR18, URZ, UPT ;  /* 0x000000ff1200728c */ /* 0x000fe4000bfa5270 */
[----:B-1----:R-:W-:-:S09]  /*0e10*/  UISETP.EQ.U32.AND UP6, UPT, UR4, 0x1, UPT ;  /* 0x000000010400788c */ /* 0x002fd2000bfc2070 */
[----:B------:R-:W-:Y:S05]  /*0e20*/  BRA.U !UP6, `(.L_x_15) ;  /* 0x000000010e087547 */ /* 0x000fea000b800000 */
[----:B---34-:R-:W-:Y:S01]  /*0e30*/  UCGABAR_ARV ;  /* 0x00000000000079c7 */ /* 0x018fe20008000000 */
[----:B------:R-:W-:Y:S05]  /*0e40*/  BRA `(.L_x_16) ;  /* 0x0000000000047947 */ /* 0x000fea0003800000 */
.L_x_15:
[----:B---34-:R-:W-:Y:S01]  /*0e50*/  NOP ;  /* 0x0000000000007918 */ /* 0x018fe20000000000 */
.L_x_16:
[----:B------:R-:W1:Y:S01]  /*0e60*/  S2UR UR50, SR_CTAID.X ;  /* 0x00000000003279c3 */ /* 0x000e620000002500 */
[----:B------:R-:W-:-:S05]  /*0e70*/  CS2R.32 R59, SR_CgaSize ;  /* 0x00000000003b7805 */ /* 0x000fca0000008a00 */
[----:B------:R-:W-:-:S05]  /*0e80*/  IMAD R59, R59, -0xa0, RZ ;  /* 0xffffff603b3b7824 */ /* 0x000fca00078e02ff */
[----:B------:R-:W-:-:S14]  /*0e90*/  R2UR UR5, R59 ;  /* 0x000000003b0572ca */ /* 0x000fdc00000e0000 */
[----:B------:R-:W2:Y:S01]  /*0ea0*/  LDCU UR5, c[0x0][UR5+0x2b0] ;  /* 0x00005600050577ac */ /* 0x000ea20008000800 */
[----:B------:R-:W-:-:S05]  /*0eb0*/  CS2R.32 R59, SR_CgaSize ;  /* 0x00000000003b7805 */ /* 0x000fca0000008a00 */
[----:B------:R-:W-:-:S05]  /*0ec0*/  IMAD R59, R59, -0xa0, RZ ;  /* 0xffffff603b3b7824 */ /* 0x000fca00078e02ff */
[----:B------:R-:W-:-:S14]  /*0ed0*/  R2UR UR4, R59 ;  /* 0x000000003b0472ca */ /* 0x000fdc00000e0000 */
[----:B------:R-:W3:Y:S01]  /*0ee0*/  LDCU UR4, c[0x0][UR4+0x2b4] ;  /* 0x00005680040477ac */ /* 0x000ee20008000800 */
[----:B------:R-:W4:Y:S01]  /*0ef0*/  S2UR UR21, SR_CTAID.Y ;  /* 0x00000000001579c3 */ /* 0x000f220000002600 */
[----:B------:R-:W-:-:S05]  /*0f00*/  CS2R.32 R59, SR_CgaSize ;  /* 0x00000000003b7805 */ /* 0x000fca0000008a00 */
[----:B------:R-:W-:-:S05]  /*0f10*/  IMAD R59, R59, -0xa0, RZ ;  /* 0xffffff603b3b7824 */ /* 0x000fca00078e02ff */
[----:B------:R-:W-:-:S14]  /*0f20*/  R2UR UR7, R59 ;  /* 0x000000003b0772ca */ /* 0x000fdc00000e0000 */
[----:B------:R-:W3:Y:S01]  /*0f30*/  LDCU UR7, c[0x0][UR7+0x2a0] ;  /* 0x00005400070777ac */ /* 0x000ee20008000800 */
[----:B------:R-:W-:-:S05]  /*0f40*/  CS2R.32 R59, SR_CgaSize ;  /* 0x00000000003b7805 */ /* 0x000fca0000008a00 */
[----:B------:R-:W-:-:S05]  /*0f50*/  IMAD R59, R59, -0xa0, RZ ;  /* 0xffffff603b3b7824 */ /* 0x000fca00078e02ff */
[----:B------:R-:W-:-:S14]  /*0f60*/  R2UR UR63, R59 ;  /* 0x000000003b3f72ca */ /* 0x000fdc00000e0000 */
[----:B------:R-:W3:Y:S01]  /*0f70*/  LDCU UR63, c[0x0][UR63+0x2a4] ;  /* 0x000054803f3f77ac */ /* 0x000ee20008000800 */
[----:B------:R-:W3:Y:S01]  /*0f80*/  LDCU UR19, c[0x0][0xb24] ;  /* 0x00016480ff1377ac */ /* 0x000ee20008000800 */
[----:B------:R-:W3:Y:S01]  /*0f90*/  LDCU UR39, c[0x0][0xb24] ;  /* 0x00016480ff2777ac */ /* 0x000ee20008000800 */
[----:B-1----:R-:W-:Y:S01]  /*0fa0*/  I2FP.F32.U32 R3, UR50 ;  /* 0x0000003200037c45 */ /* 0x002fe20008201000 */
[----:B------:R-:W1:Y:S04]  /*0fb0*/  LDCU UR23, c[0x0][0xb30] ;  /* 0x00016600ff1777ac */ /* 0x000e680008000800 */
[----:B--2---:R-:W-:Y:S01]  /*0fc0*/  FMUL R3, R3, UR5 ;  /* 0x0000000503037c20 */ /* 0x004fe20008400000 */
[----:B----4-:R-:W-:-:S05]  /*0fd0*/  I2FP.F32.U32 R0, UR21 ;  /* 0x0000001500007c45 */ /* 0x010fca0008201000 */
[----:B------:R-:W2:Y:S01]  /*0fe0*/  F2I.U32.TRUNC.NTZ R3, R3 ;  /* 0x0000000300037305 */ /* 0x000ea2000020f000 */
[----:B---3--:R-:W-:-:S07]  /*0ff0*/  FMUL R0, R0, UR4 ;  /* 0x0000000400007c20 */ /* 0x008fce0008400000 */
[----:B------:R-:W3:Y:S01]  /*1000*/  F2I.U32.TRUNC.NTZ R0, R0 ;  /* 0x0000000000007305 */ /* 0x000ee2000020f000 */
[----:B--2---:R-:W-:Y:S02]  /*1010*/  R2UR UR4, R3 ;  /* 0x00000000030472ca */ /* 0x004fe400000e0000 */
[----:B---3--:R-:W-:Y:S02]  /*1020*/  R2UR UR6, R0 ;  /* 0x00000000000672ca */ /* 0x008fe400000e0000 */
[----:B------:R-:W-:-:S09]  /*1030*/  PRMT R0, RZ, 0x7610, R0 ;  /* 0x00007610ff007816 */ /* 0x000fd20000000000 */
[----:B------:R-:W-:-:S04]  /*1040*/  UIADD3 UR5, UPT, UPT, -UR4, URZ, URZ ;  /* 0x000000ff04057290 */ /* 0x000fc8000fffe1ff */
[----:B------:R-:W-:Y:S02]  /*1050*/  UIMAD UR5, UR7, UR5, UR50 ;  /* 0x00000005070572a4 */ /* 0x000fe4000f8e0232 */
[----:B------:R-:W-:-:S04]  /*1060*/  UIADD3 UR4, UPT, UPT, -UR6, URZ, URZ ;  /* 0x000000ff06047290 */ /* 0x000fc8000fffe1ff */
[----:B------:R-:W-:Y:S01]  /*1070*/  IMAD.U32 R59, RZ, RZ, UR5 ;  /* 0x00000005ff3b7e24 */ /* 0x000fe2000f8e00ff */
[----:B------:R-:W-:Y:S01]  /*1080*/  UIMAD UR63, UR63, UR4, UR21 ;  /* 0x000000043f3f72a4 */ /* 0x000fe2000f8e0215 */
[----:B-1----:R-:W-:Y:S11]  /*1090*/  BRA.U UP5, `(.L_x_17) ;  /* 0x0000000105287547 */ /* 0x002ff6000b800000 */
[----:B------:R-:W-:Y:S01]  /*10a0*/  R2UR UR6, R59 ;  /* 0x000000003b0672ca */ /* 0x000fe200000e0000 */
[----:B------:R-:W-:-:S12]  /*10b0*/  UISETP.NE.AND UP0, UPT, UR63, URZ, UPT ;  /* 0x000000ff3f00728c */ /* 0x000fd8000bf05270 */
[----:B------:R-:W-:-:S04]  /*10c0*/  UISETP.EQ.OR UP0, UPT, UR6, URZ, !UP0 ;  /* 0x000000ff0600728c */ /* 0x000fc8000c702670 */
[----:B------:R-:W-:Y:S02]  /*10d0*/  USEL UR5, URZ, 0x1, !UP0 ;  /* 0x00000001ff057887 */ /* 0x000fe4000c000000 */
[----:B------:R-:W-:-:S04]  /*10e0*/  UISETP.NE.AND UP0, UPT, UR63, URZ, UPT ;  /* 0x000000ff3f00728c */ /* 0x000fc8000bf05270 */
[----:B------:R-:W-:Y:S02]  /*10f0*/  USEL UR4, URZ, 0x2, UP0 ;  /* 0x00000002ff047887 */ /* 0x000fe40008000000 */
[----:B------:R-:W-:-:S04]  /*1100*/  UISETP.NE.AND UP0, UPT, UR6, 0x1, UPT ;  /* 0x000000010600788c */ /* 0x000fc8000bf05270 */
[----:B------:R-:W-:-:S04]  /*1110*/  USEL UR4, UR4, 0x2, UP0 ;  /* 0x0000000204047887 */ /* 0x000fc80008000000 */
[----:B------:R-:W-:-:S06]  /*1120*/  UIADD3 UR4, UPT, UPT, UR5, UR4, URZ ;  /* 0x0000000405047290 */ /* 0x000fcc000fffe0ff */
[----:B------:R-:W-:-:S07]  /*1130*/  MOV R0, UR4 ;  /* 0x0000000400007c02 */ /* 0x000fce0008000f00 */
.L_x_17:
[----:B------:R-:W1:Y:S01]  /*1140*/  S2UR UR51, SR_CTAID.Z ;  /* 0x00000000003379c3 */ /* 0x000e620000002700 */
[----:B------:R-:W-:-:S09]  /*1150*/  UISETP.GE.AND UP0, UPT, UR19, 0x1, UPT ;  /* 0x000000011300788c */ /* 0x000fd2000bf06270 */
[----:B------:R-:W-:Y:S05]  /*1160*/  BRA.U !UP0, `(.L_x_18) ;  /* 0x0000000108d47547 */ /* 0x000fea000b800000 */
[----:B------:R-:W2:Y:S01]  /*1170*/  LDCU.128 UR12, c[0x0][0xb10] ;  /* 0x00016200ff0c77ac */ /* 0x000ea20008000c00 */
[----:B------:R-:W3:Y:S01]  /*1180*/  LDCU UR20, c[0x0][0xb0c] ;  /* 0x00016180ff1477ac */ /* 0x000ee20008000800 */
[----:B------:R-:W4:Y:S01]  /*1190*/  LDCU UR6, c[0x0][0x370] ;  /* 0x00006e00ff0677ac */ /* 0x000f220008000800 */
[----:B------:R-:W1:Y:S01]  /*11a0*/  LDCU UR7, c[0x0][0x374] ;  /* 0x00006e80ff0777ac */ /* 0x000e620008000800 */
[----:B------:R-:W1:Y:S01]  /*11b0*/  LDCU UR22, c[0x0][0xb20] ;  /* 0x00016400ff1677ac */ /* 0x000e620008000800 */
[----:B--2---:R-:W-:Y:S02]  /*11c0*/  UIMAD.WIDE.U32 UR4, UR50, UR12, URZ ;  /* 0x0000000c320472a5 */ /* 0x004fe4000f8e00ff */
[----:B---3--:R-:W-:Y:S01]  /*11d0*/  UISETP.NE.AND UP0, UPT, UR20, 0x1, UPT ;  /* 0x000000011400788c */ /* 0x008fe2000bf05270 */
[----:B------:R-:W2:Y:S01]  /*11e0*/  LDCU.64 UR8, c[0x0][0xb28] ;  /* 0x00016500ff0877ac */ /* 0x000ea20008000a00 */
[----:B----4-:R-:W-:-:S03]  /*11f0*/  UIMAD.WIDE.U32 UR10, UR6, UR12, URZ ;  /* 0x0000000c060a72a5 */ /* 0x010fc6000f8e00ff */
[----:B------:R-:W-:Y:S01]  /*1200*/  UMOV UR4, UR5 ;  /* 0x0000000500047c82 */ /* 0x000fe20008000000 */
[----:B------:R-:W-:Y:S02]  /*1210*/  UISETP.NE.AND UP2, UPT, UR19, 0x1, UPT ;  /* 0x000000011300788c */ /* 0x000fe4000bf45270 */
[----:B------:R-:W-:Y:S01]  /*1220*/  USHF.R.U32.HI UR4, URZ, UR13, UR4 ;  /* 0x0000000dff047299 */ /* 0x000fe20008011604 */
[----:B------:R-:W-:Y:S01]  /*1230*/  UMOV UR10, UR11 ;  /* 0x0000000b000a7c82 */ /* 0x000fe20008000000 */
[----:B------:R-:W-:Y:S02]  /*1240*/  UIMAD.WIDE.U32 UR16, UR21, UR15, URZ ;  /* 0x0000000f151072a5 */ /* 0x000fe4000f8e00ff */
[----:B------:R-:W-:Y:S02]  /*1250*/  USEL UR5, UR50, UR4, !UP0 ;  /* 0x0000000432057287 */ /* 0x000fe4000c000000 */
[----:B------:R-:W-:Y:S02]  /*1260*/  @UP0 USHF.R.U32.HI UR6, URZ, UR13, UR10 ;  /* 0x0000000dff060299 */ /* 0x000fe4000801160a */
[----:B------:R-:W-:-:S02]  /*1270*/  UISETP.NE.AND UP0, UPT, UR14, 0x1, UPT ;  /* 0x000000010e00788c */ /* 0x000fc4000bf05270 */
[----:B-1----:R-:W-:Y:S02]  /*1280*/  UIMAD.WIDE.U32 UR10, UR7, UR15, URZ ;  /* 0x0000000f070a72a5 */ /* 0x002fe4000f8e00ff */
[----:B--2---:R-:W-:Y:S01]  /*1290*/  UIMAD.WIDE.U32 UR12, UR6, UR8, URZ ;  /* 0x00000008060c72a5 */ /* 0x004fe2000f8e00ff */
[----:B------:R-:W-:Y:S02]  /*12a0*/  UMOV UR4, UR17 ;  /* 0x0000001100047c82 */ /* 0x000fe40008000000 */
[----:B------:R-:W-:Y:S02]  /*12b0*/  USHF.R.U32.HI UR4, URZ, UR22, UR4 ;  /* 0x00000016ff047299 */ /* 0x000fe40008011604 */
[----:B------:R-:W-:Y:S02]  /*12c0*/  UMOV UR10, UR11 ;  /* 0x0000000b000a7c82 */ /* 0x000fe40008000000 */
[----:B------:R-:W-:Y:S01]  /*12d0*/  UMOV UR12, UR13 ;  /* 0x0000000d000c7c82 */ /* 0x000fe20008000000 */
[----:B------:R-:W-:-:S02]  /*12e0*/  @UP0 USHF.R.U32.HI UR7, URZ, UR22, UR10 ;  /* 0x00000016ff070299 */ /* 0x000fc4000801160a */
[----:B------:R-:W-:Y:S02]  /*12f0*/  USEL UR4, UR21, UR4, !UP0 ;  /* 0x0000000415047287 */ /* 0x000fe4000c000000 */
[----:B------:R-:W-:Y:S02]  /*1300*/  UIMAD.WIDE.U32 UR10, UR7, UR8, URZ ;  /* 0x00000008070a72a5 */ /* 0x000fe4000f8e00ff */
[----:B------:R-:W-:Y:S02]  /*1310*/  @UP2 USHF.R.U32.HI UR6, URZ, UR9, UR12 ;  /* 0x00000009ff062299 */ /* 0x000fe4000801160c */
[----:B------:R-:W-:-:S03]  /*1320*/  UIMAD.WIDE.U32 UR12, UR4, UR8, URZ ;  /* 0x00000008040c72a5 */ /* 0x000fc6000f8e00ff */
[----:B------:R-:W-:Y:S02]  /*1330*/  UMOV UR10, UR11 ;  /* 0x0000000b000a7c82 */ /* 0x000fe40008000000 */
[----:B------:R-:W-:Y:S02]  /*1340*/  @UP2 USHF.R.U32.HI UR7, URZ, UR9, UR10 ;  /* 0x00000009ff072299 */ /* 0x000fe4000801160a */
[----:B------:R-:W-:Y:S02]  /*1350*/  UIMAD UR10, UR6, UR19, URZ ;  /* 0x00000013060a72a4 */ /* 0x000fe4000f8e02ff */
[----:B------:R-:W-:-:S04]  /*1360*/  UIMAD UR7, UR7, UR19, URZ ;  /* 0x00000013070772a4 */ /* 0x000fc8000f8e02ff */
[----:B------:R-:W-:-:S03]  /*1370*/  UISETP.GE.AND UP0, UPT, UR4, UR7, UPT ;  /* 0x000000070400728c */ /* 0x000fc6000bf06270 */
[----:B------:R-:W-:Y:S01]  /*1380*/  UMOV UR7, UR13 ;  /* 0x0000000d00077c82 */ /* 0x000fe20008000000 */
[----:B------:R-:W-:Y:S02]  /*1390*/  UISETP.GE.OR UP0, UPT, UR5, UR10, UP0 ;  /* 0x0000000a0500728c */ /* 0x000fe40008706670 */
[----:B------:R-:W-:Y:S02]  /*13a0*/  UIMAD.WIDE.U32 UR10, UR5, UR8, URZ ;  /* 0x00000008050a72a5 */ /* 0x000fe4000f8e00ff */
[----:B------:R-:W-:Y:S02]  /*13b0*/  USHF.R.U32.HI UR7, URZ, UR9, UR7 ;  /* 0x00000009ff077299 */ /* 0x000fe40008011607 */
[----:B------:R-:W-:Y:S02]  /*13c0*/  UIADD3 UR10, UPT, UPT, -UR4, URZ, URZ ;  /* 0x000000ff040a7290 */ /* 0x000fe4000fffe1ff */
[----:B------:R-:W-:Y:S02]  /*13d0*/  USEL UR7, UR4, UR7, !UP2 ;  /* 0x0000000704077287 */ /* 0x000fe4000d000000 */
[----:B------:R-:W-:Y:S01]  /*13e0*/  UIMAD UR10, UR14, UR10, UR21 ;  /* 0x0000000a0e0a72a4 */ /* 0x000fe2000f8e0215 */
[----:B------:R-:W-:Y:S01]  /*13f0*/  @!UP0 UMOV UR8, UR11 ;  /* 0x0000000b00088c82 */ /* 0x000fe20008000000 */
[----:B------:R-:W-:-:S02]  /*1400*/  UIADD3 UR11, UPT, UPT, -UR5, URZ, URZ ;  /* 0x000000ff050b7290 */ /* 0x000fc4000fffe1ff */
[----:B------:R-:W-:Y:S02]  /*1410*/  @!UP0 USHF.R.U32.HI UR8, URZ, UR9, UR8 ;  /* 0x00000009ff088299 */ /* 0x000fe40008011608 */
[----:B------:R-:W-:Y:S02]  /*1420*/  UIADD3 UR9, UPT, UPT, -UR7, URZ, URZ ;  /* 0x000000ff07097290 */ /* 0x000fe4000fffe1ff */
[----:B------:R-:W-:Y:S02]  /*1430*/  @!UP0 USEL UR8, UR5, UR8, !UP2 ;  /* 0x0000000805088287 */ /* 0x000fe4000d000000 */
[----:B------:R-:W-:Y:S02]  /*1440*/  UIMAD UR9, UR19, UR9, UR4 ;  /* 0x00000009130972a4 */ /* 0x000fe4000f8e0204 */
[----:B------:R-:W-:Y:S02]  /*1450*/  @!UP0 UIADD3 UR7, UPT, UPT, UR7, -UR8, URZ ;  /* 0x8000000807078290 */ /* 0x000fe4000fffe0ff */
[----:B------:R-:W-:-:S02]  /*1460*/  @!UP0 UIMAD UR6, UR9, UR6, UR8 ;  /* 0x00000006090682a4 */ /* 0x000fc4000f8e0208 */
[----:B------:R-:W-:Y:S02]  /*1470*/  @!UP0 UIMAD UR4, UR7, UR19, UR5 ;  /* 0x00000013070482a4 */ /* 0x000fe4000f8e0205 */
[----:B------:R-:W-:Y:S02]  /*1480*/  UIMAD UR50, UR20, UR11, UR50 ;  /* 0x0000000b143272a4 */ /* 0x000fe4000f8e0232 */
[----:B------:R-:W-:Y:S01]  /*1490*/  UIMAD UR21, UR4, UR14, UR10 ;  /* 0x0000000e041572a4 */ /* 0x000fe2000f8e020a */
[----:B------:R-:W-:Y:S02]  /*14a0*/  @!UP0 UMOV UR5, UR6 ;  /* 0x0000000600058c82 */ /* 0x000fe40008000000 */
[----:B------:R-:W-:-:S12]  /*14b0*/  UIMAD UR50, UR5, UR20, UR50 ;  /* 0x00000014053272a4 */ /* 0x000fd8000f8e0232 */
.L_x_18:
[----:B------:R-:W-:-:S09]  /*14c0*/  UISETP.NE.AND UP0, UPT, UR23, 0x1, UPT ;  /* 0x000000011700788c */ /* 0x000fd2000bf05270 */
[----:B------:R-:W-:Y:S05]  /*14d0*/  BRA.U UP0, `(.L_x_19) ;  /* 0x0000000100447547 */ /* 0x000fea000b800000 */
[----:B------:R-:W2:Y:S01]  /*14e0*/  LDCU.128 UR8, c[0x0][0xb10] ;  /* 0x00016200ff0877ac */ /* 0x000ea20008000c00 */
[----:B------:R-:W3:Y:S01]  /*14f0*/  LDCU UR12, c[0x0][0xb0c] ;  /* 0x00016180ff0c77ac */ /* 0x000ee20008000800 */
[----:B------:R-:W4:Y:S01]  /*1500*/  LDCU UR13, c[0x0][0xb20] ;  /* 0x00016400ff0d77ac */ /* 0x000f220008000800 */
[----:B--2---:R-:W-:Y:S02]  /*1510*/  UIMAD.WIDE.U32 UR4, UR50, UR8, URZ ;  /* 0x00000008320472a5 */ /* 0x004fe4000f8e00ff */
[----:B------:R-:W-:Y:S02]  /*1520*/  UIMAD.WIDE.U32 UR6, UR21, UR11, URZ ;  /* 0x0000000b150672a5 */ /* 0x000fe4000f8e00ff */
[----:B---3--:R-:W-:-:S03]  /*1530*/  UISETP.NE.AND UP0, UPT, UR12, 0x1, UPT ;  /* 0x000000010c00788c */ /* 0x008fc6000bf05270 */
[----:B------:R-:W-:Y:S02]  /*1540*/  UMOV UR4, UR5 ;  /* 0x0000000500047c82 */ /* 0x000fe40008000000 */
[----:B------:R-:W-:-:S04]  /*1550*/  USHF.R.U32.HI UR4, URZ, UR9, UR4 ;  /* 0x00000009ff047299 */ /* 0x000fc80008011604 */
[----:B------:R-:W-:Y:S02]  /*1560*/  USEL UR5, UR50, UR4, !UP0 ;  /* 0x0000000432057287 */ /* 0x000fe4000c000000 */
[----:B------:R-:W-:Y:S01]  /*1570*/  UISETP.NE.AND UP0, UPT, UR10, 0x1, UPT ;  /* 0x000000010a00788c */ /* 0x000fe2000bf05270 */
[----:B------:R-:W-:Y:S02]  /*1580*/  UMOV UR4, UR7 ;  /* 0x0000000700047c82 */ /* 0x000fe40008000000 */
[----:B----4-:R-:W-:-:S04]  /*1590*/  USHF.R.U32.HI UR4, URZ, UR13, UR4 ;  /* 0x0000000dff047299 */ /* 0x010fc80008011604 */
[----:B------:R-:W-:-:S04]  /*15a0*/  USEL UR4, UR21, UR4, !UP0 ;  /* 0x0000000415047287 */ /* 0x000fc8000c000000 */
[----:B------:R-:W-:Y:S02]  /*15b0*/  UIADD3 UR6, UPT, UPT, UR5, -UR4, URZ ;  /* 0x8000000405067290 */ /* 0x000fe4000fffe0ff */
[----:B------:R-:W-:Y:S02]  /*15c0*/  UIADD3 UR4, UPT, UPT, -UR5, UR4, URZ ;  /* 0x0000000405047290 */ /* 0x000fe4000fffe1ff */
[----:B------:R-:W-:Y:S02]  /*15d0*/  UIMAD UR21, UR6, UR10, UR21 ;  /* 0x0000000a061572a4 */ /* 0x000fe4000f8e0215 */
[----:B------:R-:W-:-:S12]  /*15e0*/  UIMAD UR50, UR4, UR12, UR50 ;  /* 0x0000000c043272a4 */ /* 0x000fd8000f8e0232 */
.L_x_19:
[----:B------:R-:W-:Y:S01]  /*15f0*/  UISETP.NE.AND UP0, UPT, UR18, 0x2, UPT ;  /* 0x000000021200788c */ /* 0x000fe2000bf05270 */
[----:B------:R-:W-:Y:S09]  /*1600*/  BRA.U !UP6, `(.L_x_20) ;  /* 0x000000010e0c7547 */ /* 0x000ff2000b800000 */
[----:B------:R-:W-:Y:S01]  /*1610*/  UCGABAR_WAIT ;  /* 0x0000000000007dc7 */ /* 0x000fe20008000000 */
[----:B------:R-:W-:Y:S01]  /*1620*/  CCTL.IVALL ;  /* 0x00000000ff00798f */ /* 0x000fe20002000000 */
[----:B------:R-:W-:Y:S05]  /*1630*/  BRA `(.L_x_21) ;  /* 0x0000000000047947 */ /* 0x000fea0003800000 */
.L_x_20:
[----:B------:R-:W-:Y:S06]  /*1640*/  BAR.SYNC.DEFER_BLOCKING 0x0 ;  /* 0x0000000000007b1d */ /* 0x000fec0000010000 */
.L_x_21:
[----:B------:R-:W-:Y:S05]  /*1650*/  BRA.U UP0, `(.L_x_22) ;  /* 0x0000001d00847547 */ /* 0x000fea000b800000 */
[----:B------:R-:W2:Y:S01]  /*1660*/  LDCU UR5, c[0x0][0x388] ;  /* 0x00007100ff0577ac */ /* 0x000ea20008000800 */
[----:B------:R-:W3:Y:S01]  /*1670*/  S2UR UR7, SR_CgaCtaId ;  /* 0x00000000000779c3 */ /* 0x000ee20000008800 */
[----:B------:R-:W-:Y:S01]  /*1680*/  PLOP3.LUT P1, PT, PT, PT, UP3, 0x80, 0x8 ;  /* 0x000000000008781c */ /* 0x000fe20003f2f038 */
[----:B------:R-:W-:Y:S01]  /*1690*/  IMAD.MOV.U32 R3, RZ, RZ, 0x1 ;  /* 0x00000001ff037424 */ /* 0x000fe200078e00ff */
[----:B------:R-:W4:Y:S01]  /*16a0*/  LDCU UR6, c[0x0][0x38c] ;  /* 0x00007180ff0677ac */ /* 0x000f220008000800 */
[----:B------:R-:W-:Y:S01]  /*16b0*/  ISETP.EQ.OR P2, PT, R2, RZ, P3 ;  /* 0x000000ff0200720c */ /* 0x000fe20001f42670 */
[----:B------:R-:W-:Y:S01]  /*16c0*/  IMAD.MOV.U32 R2, RZ, RZ, RZ ;  /* 0x000000ffff027224 */ /* 0x000fe200078e00ff */
[----:B------:R-:W-:Y:S01]  /*16d0*/  PLOP3.LUT P1, PT, P1, PT, PT, 0x8, 0x80 ;  /* 0x000000000080781c */ /* 0x000fe20000f2e170 */
[----:B------:R-:W1:Y:S01]  /*16e0*/  LDCU UR49, c[0x0][0x390] ;  /* 0x00007200ff3177ac */ /* 0x000e620008000800 */
[----:B------:R-:W-:Y:S01]  /*16f0*/  UMOV UR31, 0x400 ;  /* 0x00000400001f7882 */ /* 0x000fe20000000000 */
[----:B------:R-:W-:-:S02]  /*1700*/  UISETP.NE.AND UP1, UPT, UR18, URZ, UPT ;  /* 0x000000ff1200728c */ /* 0x000fc4000bf25270 */
[----:B------:R-:W-:Y:S01]  /*1710*/  USEL UR32, URZ, 0x1, UP4 ;  /* 0x00000001ff207887 */ /* 0x000fe2000a000000 */
[----:B------:R-:W1:Y:S01]  /*1720*/  LDCU UR48, c[0x0][0x370] ;  /* 0x00006e00ff3077ac */ /* 0x000e620008000800 */
[----:B--2---:R-:W-:Y:S01]  /*1730*/  UIADD3 UR5, UPT, UPT, UR5, 0x1f, URZ ;  /* 0x0000001f05057890 */ /* 0x004fe2000fffe0ff */
[----:B------:R-:W2:Y:S03]  /*1740*/  LDCU.64 UR36, c[0x0][0x348] ;  /* 0x00006900ff2477ac */ /* 0x000ea60008000a00 */
[----:B------:R-:W-:Y:S02]  /*1750*/  USHF.R.S32.HI UR4, URZ, 0x1f, UR5 ;  /* 0x0000001fff047899 */ /* 0x000fe40008011405 */
[----:B---3--:R-:W-:Y:S02]  /*1760*/  USHF.L.U32 UR33, UR7, 0xc, URZ ;  /* 0x0000000c07217899 */ /* 0x008fe400080006ff */
[----:B------:R-:W-:-:S02]  /*1770*/  ULEA.HI UR4, UR4, UR5, URZ, 0x5 ;  /* 0x0000000504047291 */ /* 0x000fc4000f8f28ff */
[----:B------:R-:W-:Y:S02]  /*1780*/  USHF.L.U32 UR52, UR7, 0x6, URZ ;  /* 0x0000000607347899 */ /* 0x000fe400080006ff */
[----:B------:R-:W-:Y:S02]  /*1790*/  USHF.R.S32.HI UR4, URZ, 0x5, UR4 ;  /* 0x00000005ff047899 */ /* 0x000fe40008011404 */
[----:B------:R-:W-:Y:S02]  /*17a0*/  ULOP3.LUT UR33, UR33, 0x1000, URZ, 0xc0, !UPT ;  /* 0x0000100021217892 */ /* 0x000fe4000f8ec0ff */
[----:B----4-:R-:W-:Y:S02]  /*17b0*/  UIMAD UR4, UR4, UR6, URZ ;  /* 0x00000006040472a4 */ /* 0x010fe4000f8e02ff */
[----:B------:R-:W-:Y:S02]  /*17c0*/  ULEA UR31, UR7, UR31, 0x18 ;  /* 0x0000001f071f7291 */ /* 0x000fe4000f8ec0ff */
[----:B-1----:R-:W-:Y:S01]  /*17d0*/  UIMAD UR49, UR4, UR49, URZ ;  /* 0x00000031043172a4 */ /* 0x002fe2000f8e02ff */
[----:B------:R-:W1:Y:S03]  /*17e0*/  LDCU UR47, c[0x0][0x374] ;  /* 0x00006e80ff2f77ac */ /* 0x000e660008000800 */
[----:B------:R-:W-:-:S02]  /*17f0*/  UISETP.NE.AND UP2, UPT, UR49, URZ, UPT ;  /* 0x000000ff3100728c */ /* 0x000fc4000bf45270 */
[----:B------:R-:W-:Y:S02]  /*1800*/  UISETP.LT.U32.AND UP0, UPT, UR49, 0x11, UPT ;  /* 0x000000113100788c */ /* 0x000fe4000bf01070 */
[----:B------:R-:W-:Y:S02]  /*1810*/  ULOP3.LUT UR52, UR52, 0x40, URZ, 0xc0, !UPT ;  /* 0x0000004034347892 */ /* 0x000fe4000f8ec0ff */
[----:B------:R-:W-:Y:S02]  /*1820*/  USEL UR4, UR49, 0x11, UP0 ;  /* 0x0000001131047887 */ /* 0x000fe40008000000 */
[----:B------:R-:W-:Y:S02]  /*1830*/  USEL UR32, UR32, 0x2, UP1 ;  /* 0x0000000220207887 */ /* 0x000fe40008800000 */
[----:B------:R-:W-:Y:S02]  /*1840*/  UIADD3 UR5, UPT, UPT, UR4, -0x1, URZ ;  /* 0xffffffff04057890 */ /* 0x000fe4000fffe0ff */
[----:B------:R-:W-:-:S02]  /*1850*/  @!UP2 UIADD3 UR5, UPT, UPT, UR4, URZ, URZ ;  /* 0x000000ff0405a290 */ /* 0x000fc4000fffe0ff */
[----:B------:R-:W-:Y:S02]  /*1860*/  UIADD3 UR33, UPT, UPT, UR31, 0x15400, UR33 ;  /* 0x000154001f217890 */ /* 0x000fe4000fffe021 */
[----:B------:R-:W-:Y:S02]  /*1870*/  UIADD3 UR46, UPT, UPT, UR49, -UR4, URZ ;  /* 0x80000004312e7290 */ /* 0x000fe4000fffe0ff */
[----:B------:R-:W-:Y:S01]  /*1880*/  UIADD3 UR51, UPT, UPT, UR5, 0x1, URZ ;  /* 0x0000000105337890 */ /* 0x000fe2000fffe0ff */
[----:B------:R-:W-:Y:S01]  /*1890*/  UMOV UR24, URZ ;  /* 0x000000ff00187c82 */ /* 0x000fe20008000000 */
[----:B------:R-:W-:Y:S01]  /*18a0*/  UMOV UR25, URZ ;  /* 0x000000ff00197c82 */ /* 0x000fe20008000000 */
[----:B-12---:R-:W-:-:S09]  /*18b0*/  UMOV UR34, URZ ;  /* 0x000000ff00227c82 */ /* 0x006fd20008000000 */
.L_x_40:
[----:B------:R-:W-:Y:S01]  /*18c0*/  ULEA UR4, UR24, UR31, 0x3 ;  /* 0x0000001f18047291 */ /* 0x000fe2000f8e18ff */
[----:B------:R-:W-:Y:S01]  /*18d0*/  SHF.L.U32 R0, R3, 0x1f, RZ ;  /* 0x0000001f03007819 */ /* 0x000fe200000006ff */
[----:B------:R-:W-:Y:S02]  /*18e0*/  UISETP.NE.AND UP0, UPT, UR49, URZ, UPT ;  /* 0x000000ff3100728c */ /* 0x000fe4000bf05270 */
[----:B------:R-:W-:Y:S02]  /*18f0*/  ULEA UR19, UR21, UR52, 0x7 ;  /* 0x0000003415137291 */ /* 0x000fe4000f8e38ff */
[----:B------:R-:W-:Y:S01]  /*1900*/  USHF.L.U32 UR35, UR50, 0x6, URZ ;  /* 0x0000000632237899 */ /* 0x000fe200080006ff */
[----:B------:R-:W-:Y:S02]  /*1910*/  UMOV UR22, URZ ;  /* 0x000000ff00167c82 */ /* 0x000fe40008000000 */
[----:B------:R1:W2:Y:S01]  /*1920*/  SYNCS.PHASECHK.TRANS64.TRYWAIT P0, [UR4+0x88], R0 ;  /* 0x00008800ff0075a7 */ /* 0x0002a20008001104 */
[----:B------:R-:W-:Y:S01]  /*1930*/  UMOV UR21, URZ ;  /* 0x000000ff00157c82 */ /* 0x000fe20008000000 */
[----:B------:R-:W-:Y:S01]  /*1940*/  UMOV UR20, URZ ;  /* 0x000000ff00147c82 */ /* 0x000fe20008000000 */
[----:B------:R-:W-:Y:S06]  /*1950*/  BRA.U !UP0, `(.L_x_23) ;  /* 0x0000000508547547 */ /* 0x000fec000b800000 */
[----:B------:R-:W3:Y:S01]  /*1960*/  LDCU.128 UR8, c[0x0][0x480] ;  /* 0x00009000ff0877ac */ /* 0x000ee20008000c00 */
[----:B------:R-:W4:Y:S01]  /*1970*/  LDCU.64 UR12, c[0x0][0x490] ;  /* 0x00009200ff0c77ac */ /* 0x000f220008000a00 */
[----:B------:R-:W1:Y:S01]  /*1980*/  LDCU.64 UR20, c[0x0][0x4b0] ;  /* 0x00009600ff1477ac */ /* 0x000e620008000a00 */
[----:B------:R-:W1:Y:S01]  /*1990*/  LDCU.64 UR16, c[0x0][0x4d0] ;  /* 0x00009a00ff1077ac */ /* 0x000e620008000a00 */
[----:B------:R-:W1:Y:S01]  /*19a0*/  LDCU UR44, c[0x0][0x390] ;  /* 0x00007200ff2c77ac */ /* 0x000e620008000800 */
[----:B---3--:R-:W-:Y:S02]  /*19b0*/  UIMAD.WIDE.U32 UR4, UR35, UR9, URZ ;  /* 0x00000009230472a5 */ /* 0x008fe4000f8e00ff */
[----:B------:R-:W-:Y:S01]  /*19c0*/  UISETP.NE.AND UP0, UPT, UR8, 0x1, UPT ;  /* 0x000000010800788c */ /* 0x000fe2000bf05270 */
[----:B------:R-:W3:Y:S04]  /*19d0*/  LDCU UR45, c[0x0][0x38c] ;  /* 0x00007180ff2d77ac */ /* 0x000ee80008000800 */
[----:B------:R-:W-:Y:S01]  /*19e0*/  UMOV UR4, UR5 ;  /* 0x0000000500047c82 */ /* 0x000fe20008000000 */
[----:B------:R-:W1:Y:S01]  /*19f0*/  LDCU.64 UR14, c[0x0][0x4b8] ;  /* 0x00009700ff0e77ac */ /* 0x000e620008000a00 */
[----:B------:R-:W-:-:S02]  /*1a00*/  USHF.R.U32.HI UR6, URZ, UR10, UR4 ;  /* 0x0000000aff067299 */ /* 0x000fc40008011604 */
[----:B------:R-:W-:Y:S02]  /*1a10*/  UIADD3 UR34, UPT, UPT, UR51, UR25, URZ ;  /* 0x0000001933227290 */ /* 0x000fe4000fffe0ff */
[----:B------:R-:W-:Y:S02]  /*1a20*/  USEL UR6, UR35, UR6, !UP0 ;  /* 0x0000000623067287 */ /* 0x000fe4000c000000 */
[----:B------:R-:W-:Y:S02]  /*1a30*/  UISETP.NE.AND UP0, UPT, UR11, 0x1, UPT ;  /* 0x000000010b00788c */ /* 0x000fe4000bf05270 */
[----:B----4-:R-:W-:Y:S02]  /*1a40*/  UIMAD.WIDE.U32 UR4, UR6, UR12, URZ ;  /* 0x0000000c060472a5 */ /* 0x010fe4000f8e00ff */
[----:B------:R-:W-:Y:S01]  /*1a50*/  UIADD3 UR7, UPT, UPT, -UR6, URZ, URZ ;  /* 0x000000ff06077290 */ /* 0x000fe2000fffe1ff */
[----:B------:R-:W-:-:S03]  /*1a60*/  UMOV UR22, URZ ;  /* 0x000000ff00167c82 */ /* 0x000fc60008000000 */
[----:B------:R-:W-:Y:S01]  /*1a70*/  UIMAD UR7, UR8, UR7, UR35 ;  /* 0x00000007080772a4 */ /* 0x000fe2000f8e0223 */
[----:B------:R-:W-:Y:S02]  /*1a80*/  UMOV UR4, UR5 ;  /* 0x0000000500047c82 */ /* 0x000fe40008000000 */
[----:B------:R-:W-:Y:S02]  /*1a90*/  USHF.R.U32.HI UR13, URZ, UR13, UR4 ;  /* 0x0000000dff0d7299 */ /* 0x000fe40008011604 */
[----:B------:R-:W4:Y:S02]  /*1aa0*/  LDCU.64 UR4, c[0x0][0x4d8] ;  /* 0x00009b00ff0477ac */ /* 0x000f240008000a00 */
[----:B------:R-:W-:-:S04]  /*1ab0*/  USEL UR13, UR6, UR13, !UP0 ;  /* 0x0000000d060d7287 */ /* 0x000fc8000c000000 */
[----:B------:R-:W-:-:S04]  /*1ac0*/  UIADD3 UR12, UPT, UPT, -UR13, URZ, URZ ;  /* 0x000000ff0d0c7290 */ /* 0x000fc8000fffe1ff */
[----:B------:R-:W-:Y:S02]  /*1ad0*/  UIMAD UR12, UR11, UR12, UR6 ;  /* 0x0000000c0b0c72a4 */ /* 0x000fe4000f8e0206 */
[----:B-1----:R-:W-:Y:S02]  /*1ae0*/  UIMAD UR11, UR7, UR20, UR16 ;  /* 0x00000014070b72a4 */ /* 0x002fe4000f8e0210 */
[----:B------:R-:W-:Y:S01]  /*1af0*/  UIMAD UR12, UR12, UR21, UR17 ;  /* 0x000000150c0c72a4 */ /* 0x000fe2000f8e0211 */
[----:B------:R-:W-:Y:S01]  /*1b00*/  UMOV UR6, UR24 ;  /* 0x0000001800067c82 */ /* 0x000fe20008000000 */
[----:B------:R-:W-:Y:S01]  /*1b10*/  UMOV UR20, URZ ;  /* 0x000000ff00147c82 */ /* 0x000fe20008000000 */
[----:B---3--:R-:W-:-:S09]  /*1b20*/  UMOV UR21, URZ ;  /* 0x000000ff00157c82 */ /* 0x008fd20008000000 */
.L_x_29:
[----:B------:R-:W-:Y:S01]  /*1b30*/  @!P3 MOV R4, 0x3000 ;  /* 0x000030000004b802 */ /* 0x000fe20000000f00 */
[----:B------:R-:W-:Y:S01]  /*1b40*/  ULEA UR9, UR6, UR31, 0x3 ;  /* 0x0000001f06097291 */ /* 0x000fe2000f8e18ff */
[----:B-12---:R-:W-:Y:S11]  /*1b50*/  @P0 BRA `(.L_x_24) ;  /* 0x00000000000c0947 */ /* 0x006ff60003800000 */
[----:B------:R-:W-:Y:S04]  /*1b60*/  SHF.L.U32 R5, R3, 0x1f, RZ ;  /* 0x0000001f03057819 */ /* 0x000fe800000006ff */
[----:B------:R-:W1:Y:S02]  /*1b70*/  SYNCS.PHASECHK.TRANS64.TRYWAIT P0, [UR9+0x88], R5 ;  /* 0x00008805ff0075a7 */ /* 0x000e640008001109 */
[----:B-1----:R-:W-:Y:S05]  /*1b80*/  @!P0 BRA `(.L_x_25) ;  /* 0x0000007000f48947 */ /* 0x002fea0003800000 */
.L_x_24:
[----:B------:R2:W-:Y:S01]  /*1b90*/  @!P3 SYNCS.ARRIVE.TRANS64 RZ, [UR9], R4 ;  /* 0x00000004ffffb9a7 */ /* 0x0005e20008000009 */
[----:B------:R-:W-:Y:S04]  /*1ba0*/  ULOP3.LUT UR7, UR32, 0x2, URZ, 0xfc, !UPT ;  /* 0x0000000220077892 */ /* 0x000fe8000f8efcff */
[----:B------:R-:W-:Y:S09]  /*1bb0*/  UISETP.NE.AND UP0, UPT, UR7, 0x2, UPT ;  /* 0x000000020700788c */ /* 0x000ff2000bf05270 */
[----:B------:R-:W-:Y:S05]  /*1bc0*/  BRA.U UP0, `(.L_x_26) ;  /* 0x0000000100047547 */ /* 0x000fea000b800000 */
[----:B----4-:R-:W-:Y:S05]  /*1bd0*/  BPT.TRAP 0x1 ;  /* 0x000000040000795c */ /* 0x010fea0000300000 */
.L_x_26:
[----:B------:R-:W-:Y:S04]  /*1be0*/  BSSY.RECONVERGENT B0, `(.L_x_27) ;  /* 0x0000003000007945 */ /* 0x000fe80003800200 */
[----:B------:R-:W-:Y:S05]  /*1bf0*/  @P2 BRA `(.L_x_28) ;  /* 0x0000000000042947 */ /* 0x000fea0003800000 */
[----:B----4-:R-:W-:Y:S05]  /*1c00*/  BPT.TRAP 0x1 ;  /* 0x000000040000795c */ /* 0x010fea0000300000 */
.L_x_28:
[----:B----4-:R-:W-:Y:S05]  /*1c10*/  BSYNC.RECONVERGENT B0 ;  /* 0x0000000000007941 */ /* 0x010fea0003800200 */
.L_x_27:
[----:B------:R-:W-:Y:S02]  /*1c20*/  UIADD3 UR7, UPT, UPT, UR6, 0x1, URZ ;  /* 0x0000000106077890 */ /* 0x000fe4000fffe0ff */
[----:B------:R-:W-:Y:S02]  /*1c30*/  ULEA UR16, UR6, UR33, 0xd ;  /* 0x0000002106107291 */ /* 0x000fe4000f8e68ff */
[----:B------:R-:W-:Y:S02]  /*1c40*/  UISETP.NE.AND UP0, UPT, UR7, 0x11, UPT ;  /* 0x000000110700788c */ /* 0x000fe4000bf05270 */
[----:B------:R-:W-:Y:S02]  /*1c50*/  UIADD3 UR28, UP1, UPT, UR36, 0x80, URZ ;  /* 0x00000080241c7890 */ /* 0x000fe4000ff3e0ff */
[----:B------:R-:W-:Y:S02]  /*1c60*/  USEL UR8, URZ, 0x1, UP0 ;  /* 0x00000001ff087887 */ /* 0x000fe40008000000 */
[----:B------:R-:W-:Y:S02]  /*1c70*/  USEL UR24, UR7, URZ, UP0 ;  /* 0x000000ff07187287 */ /* 0x000fe40008000000 */
[----:B------:R-:W-:Y:S02]  /*1c80*/  USHF.L.U32 UR10, UR22, 0x5, URZ ;  /* 0x00000005160a7899 */ /* 0x000fe400080006ff */
[----:B------:R-:W-:Y:S01]  /*1c90*/  ULEA UR7, UR24, UR31, 0x3 ;  /* 0x0000001f18077291 */ /* 0x000fe2000f8e18ff */
[----:B------:R-:W-:Y:S01]  /*1ca0*/  LOP3.LUT R3, R3, UR8, RZ, 0x3c, !PT ;  /* 0x0000000803037c12 */ /* 0x000fe2000f8e3cff */
[----:B------:R-:W-:Y:S02]  /*1cb0*/  ULEA UR8, UR6, UR31, 0xc ;  /* 0x0000001f06087291 */ /* 0x000fe4000f8e60ff */
[----:B------:R-:W-:Y:S01]  /*1cc0*/  UIADD3.X UR29, UPT, UPT, URZ, UR37, URZ, UP1, !UPT ;  /* 0x00000025ff1d7290 */ /* 0x000fe20008ffe4ff */
[----:B-1----:R-:W-:Y:S01]  /*1cd0*/  SHF.L.U32 R0, R3, 0x1f, RZ ;  /* 0x0000001f03007819 */ /* 0x002fe200000006ff */
[----:B------:R-:W-:Y:S02]  /*1ce0*/  UIADD3 UR8, UPT, UPT, UR8, 0x4400, URZ ;  /* 0x0000440008087890 */ /* 0x000fe4000fffe0ff */
[----:B------:R-:W-:Y:S01]  /*1cf0*/  UIADD3 UR26, UP0, UPT, UR36, 0x180, URZ ;  /* 0x00000180241a7890 */ /* 0x000fe2000ff1e0ff */
[----:B------:R3:W1:Y:S01]  /*1d00*/  SYNCS.PHASECHK.TRANS64.TRYWAIT P0, [UR7+0x88], R0 ;  /* 0x00008800ff0075a7 */ /* 0x0006620008001107 */
[----:B------:R-:W-:Y:S02]  /*1d10*/  UIMAD UR7, UR20, UR14, UR4 ;  /* 0x0000000e140772a4 */ /* 0x000fe4000f8e0204 */
[----:B------:R-:W-:Y:S02]  /*1d20*/  UIMAD UR6, UR21, UR15, UR5 ;  /* 0x0000000f150672a4 */ /* 0x000fe4000f8e0205 */
[----:B------:R-:W-:Y:S02]  /*1d30*/  UIADD3.X UR27, UPT, UPT, URZ, UR37, URZ, UP0, !UPT ;  /* 0x00000025ff1b7290 */ /* 0x000fe400087fe4ff */
[----:B------:R-:W-:Y:S02]  /*1d40*/  UPRMT UR6, UR7, 0x40, UR6 ;  /* 0x0000004007067896 */ /* 0x000fe40008000006 */
[----:B------:R-:W-:Y:S02]  /*1d50*/  UIADD3 UR30, UPT, UPT, UR20, 0x1, URZ ;  /* 0x00000001141e7890 */ /* 0x000fe4000fffe0ff */
[----:B------:R-:W-:Y:S02]  /*1d60*/  UPRMT UR6, UR6, 0x5410, URZ ;  /* 0x0000541006067896 */ /* 0x000fe400080000ff */
[----:B------:R-:W-:Y:S02]  /*1d70*/  UISETP.NE.AND UP2, UPT, UR30, UR45, UPT ;  /* 0x0000002d1e00728c */ /* 0x000fe4000bf45270 */
[----:B------:R-:W-:Y:S02]  /*1d80*/  UIADD3 UR23, UPT, UPT, UR21, 0x1, URZ ;  /* 0x0000000115177890 */ /* 0x000fe4000fffe0ff */
[----:B------:R-:W-:Y:S02]  /*1d90*/  UIADD3 UR25, UPT, UPT, UR25, 0x1, URZ ;  /* 0x0000000119197890 */ /* 0x000fe4000fffe0ff */
[----:B------:R-:W-:Y:S01]  /*1da0*/  UIADD3 UR7, UPT, UPT, UR22, 0x1, URZ ;  /* 0x0000000116077890 */ /* 0x000fe2000fffe0ff */
[----:B------:R4:W-:Y:S01]  /*1db0*/  UTMALDG.4D.IM2COL [UR8], [UR28], UR6 ;  /* 0x000000081c0073b4 */ /* 0x0009e20008058006 */
[----:B------:R-:W-:Y:S01]  /*1dc0*/  UMOV UR38, 0x30000 ;  /* 0x0003000000267882 */ /* 0x000fe20000000000 */
[----:B------:R-:W-:Y:S01]  /*1dd0*/  UMOV UR40, 0x0 ;  /* 0x0000000000287882 */ /* 0x000fe20000000000 */
[----:B------:R-:W-:Y:S01]  /*1de0*/  UMOV UR41, 0x10000000 ;  /* 0x1000000000297882 */ /* 0x000fe20000000000 */
[----:B------:R-:W-:Y:S01]  /*1df0*/  @UP2 UIADD3 UR23, UPT, UPT, UR21, URZ, URZ ;  /* 0x000000ff15172290 */ /* 0x000fe2000fffe0ff */
[----:B------:R-:W-:Y:S01]  /*1e00*/  UMOV UR17, UR9 ;  /* 0x0000000900117c82 */ /* 0x000fe20008000000 */
[----:B------:R-:W-:Y:S02]  /*1e10*/  UMOV UR18, UR10 ;  /* 0x0000000a00127c82 */ /* 0x000fe40008000000 */
[----:B------:R-:W-:Y:S01]  /*1e20*/  UISETP.NE.AND UP0, UPT, UR23, UR44, UPT ;  /* 0x0000002c1700728c */ /* 0x000fe2000bf05270 */
[----:B------:R2:W-:Y:S10]  /*1e30*/  UTMALDG.4D.MULTICAST [UR16], [UR26], UR38, desc[UR40] ;  /* 0x000028101a0073b4 */ /* 0x0005f40008019826 */
[----:B------:R-:W-:Y:S07]  /*1e40*/  @UP0 UIADD3 UR7, UPT, UPT, UR22, URZ, URZ ;  /* 0x000000ff16070290 */ /* 0x000fee000fffe0ff */
[----:B------:R-:W-:Y:S01]  /*1e50*/  UMOV UR22, UR7 ;  /* 0x0000000700167c82 */ /* 0x000fe20008000000 */
[----:B----4-:R-:W-:Y:S01]  /*1e60*/  UMOV UR6, UR24 ;  /* 0x0000001800067c82 */ /* 0x010fe20008000000 */
[----:B--2---:R-:W-:Y:S02]  /*1e70*/  USEL UR21, UR23, URZ, UP0 ;  /* 0x000000ff17157287 */ /* 0x004fe40008000000 */
[----:B------:R-:W-:Y:S02]  /*1e80*/  UISETP.NE.AND UP0, UPT, UR25, UR34, UPT ;  /* 0x000000221900728c */ /* 0x000fe4000bf05270 */
[----:B------:R-:W-:Y:S07]  /*1e90*/  USEL UR20, UR30, URZ, UP2 ;  /* 0x000000ff1e147287 */ /* 0x000fee0009000000 */
[----:B---3--:R-:W-:Y:S05]  /*1ea0*/  BRA.U UP0, `(.L_x_29) ;  /* 0xfffffffd00207547 */ /* 0x008fea000b83ffff */
.L_x_23:
[----:B------:R-:W-:Y:S01]  /*1eb0*/  ULEA UR4, UR24, UR31, 0x3 ;  /* 0x0000001f18047291 */ /* 0x000fe2000f8e18ff */
[----:B-1----:R-:W-:Y:S01]  /*1ec0*/  SHF.L.U32 R0, R3, 0x1f, RZ ;  /* 0x0000001f03007819 */ /* 0x002fe200000006ff */
[----:B------:R-:W-:Y:S01]  /*1ed0*/  @!P1 SYNCS.ARRIVE.TRANS64.A1T0 RZ, [UR31+0x158], RZ ;  /* 0x000158ffffff99a7 */ /* 0x000fe2000810001f */
[----:B------:R-:W-:-:S06]  /*1ee0*/  UISETP.GE.AND UP0, UPT, UR46, 0x1, UPT ;  /* 0x000000012e00788c */ /* 0x000fcc000bf06270 */
[----:B--2---:R1:W2:Y:S03]  /*1ef0*/  SYNCS.PHASECHK.TRANS64.TRYWAIT P0, [UR4+0x88], R0 ;  /* 0x00008800ff0075a7 */ /* 0x0042a60008001104 */
[----:B------:R-:W-:Y:S05]  /*1f00*/  BRA.U !UP0, `(.L_x_30) ;  /* 0x0000000508507547 */ /* 0x000fea000b800000 */
        /* <DEDUP_REMOVED lines=16> */
[----:B------:R-:W-:-:S03]  /*2010*/  UMOV UR30, UR46 ;  /* 0x0000002e001e7c82 */ /* 0x000fc60008000000 */
        /* <DEDUP_REMOVED lines=9> */
[----:B---3--:R-:W-:-:S11]  /*20b0*/  UMOV UR6, UR24 ;  /* 0x0000001800067c82 */ /* 0x008fd60008000000 */
.L_x_36:
[----:B------:R-:W-:Y:S01]  /*20c0*/  @!P3 MOV R4, 0x3000 ;  /* 0x000030000004b802 */ /* 0x000fe20000000f00 */
[----:B------:R-:W-:Y:S01]  /*20d0*/  ULEA UR9, UR6, UR31, 0x3 ;  /* 0x0000001f06097291 */ /* 0x000fe2000f8e18ff */
[----:B-12---:R-:W-:Y:S11]  /*20e0*/  @P0 BRA `(.L_x_31) ;  /* 0x00000000000c0947 */ /* 0x006ff60003800000 */
[----:B------:R-:W-:Y:S04]  /*20f0*/  SHF.L.U32 R5, R3, 0x1f, RZ ;  /* 0x0000001f03057819 */ /* 0x000fe800000006ff */
[----:B------:R-:W1:Y:S02]  /*2100*/  SYNCS.PHASECHK.TRANS64.TRYWAIT P0, [UR9+0x88], R5 ;  /* 0x00008805ff0075a7 */ /* 0x000e640008001109 */
[----:B-1----:R-:W-:Y:S05]  /*2110*/  @!P0 BRA `(.L_x_32) ;  /* 0x0000006c00a88947 */ /* 0x002fea0003800000 */
.L_x_31:
[----:B------:R2:W-:Y:S01]  /*2120*/  @!P3 SYNCS.ARRIVE.TRANS64 RZ, [UR9], R4 ;  /* 0x00000004ffffb9a7 */ /* 0x0005e20008000009 */
[----:B------:R-:W-:Y:S04]  /*2130*/  ULOP3.LUT UR7, UR32, 0x2, URZ, 0xfc, !UPT ;  /* 0x0000000220077892 */ /* 0x000fe8000f8efcff */
[----:B------:R-:W-:Y:S09]  /*2140*/  UISETP.NE.AND UP0, UPT, UR7, 0x2, UPT ;  /* 0x000000020700788c */ /* 0x000ff2000bf05270 */
[----:B------:R-:W-:Y:S05]  /*2150*/  BRA.U UP0, `(.L_x_33) ;  /* 0x0000000100047547 */ /* 0x000fea000b800000 */
[----:B----4-:R-:W-:Y:S05]  /*2160*/  BPT.TRAP 0x1 ;  /* 0x000000040000795c */ /* 0x010fea0000300000 */
.L_x_33:
[----:B------:R-:W-:Y:S04]  /*2170*/  BSSY.RECONVERGENT B0, `(.L_x_34) ;  /* 0x0000003000007945 */ /* 0x000fe80003800200 */
[----:B------:R-:W-:Y:S05]  /*2180*/  @P2 BRA `(.L_x_35) ;  /* 0x0000000000042947 */ /* 0x000fea0003800000 */
[----:B----4-:R-:W-:Y:S05]  /*2190*/  BPT.TRAP 0x1 ;  /* 0x000000040000795c */ /* 0x010fea0000300000 */
.L_x_35:
[----:B----4-:R-:W-:Y:S05]  /*21a0*/  BSYNC.RECONVERGENT B0 ;  /* 0x0000000000007941 */ /* 0x010fea0003800200 */
.L_x_34:
        /* <DEDUP_REMOVED lines=23> */
[----:B------:R-:W-:Y:S01]  /*2320*/  UIADD3 UR7, UPT, UPT, UR22, 0x1, URZ ;  /* 0x0000000116077890 */ /* 0x000fe2000fffe0ff */
[----:B------:R-:W-:Y:S02]  /*2330*/  UMOV UR35, 0x30000 ;  /* 0x0003000000237882 */ /* 0x000fe40000000000 */
[----:B------:R4:W-:Y:S01]  /*2340*/  UTMALDG.4D.IM2COL [UR8], [UR28], UR6 ;  /* 0x000000081c0073b4 */ /* 0x0009e20008058006 */
[----:B------:R-:W-:Y:S01]  /*2350*/  UMOV UR40, 0x0 ;  /* 0x0000000000287882 */ /* 0x000fe20000000000 */
[----:B------:R-:W-:Y:S01]  /*2360*/  UMOV UR41, 0x10000000 ;  /* 0x1000000000297882 */ /* 0x000fe20000000000 */
[----:B------:R-:W-:Y:S01]  /*2370*/  UMOV UR17, UR9 ;  /* 0x0000000900117c82 */ /* 0x000fe20008000000 */
[----:B------:R-:W-:Y:S01]  /*2380*/  @UP2 UIADD3 UR23, UPT, UPT, UR21, URZ, URZ ;  /* 0x000000ff15172290 */ /* 0x000fe2000fffe0ff */
[----:B------:R-:W-:Y:S03]  /*2390*/  UMOV UR18, UR10 ;  /* 0x0000000a00127c82 */ /* 0x000fe60008000000 */
[----:B------:R-:W-:Y:S01]  /*23a0*/  UISETP.NE.AND UP0, UPT, UR23, UR38, UPT ;  /* 0x000000261700728c */ /* 0x000fe2000bf05270 */
[----:B------:R2:W-:Y:S10]  /*23b0*/  UTMALDG.4D.MULTICAST [UR16], [UR26], UR35, desc[UR40] ;  /* 0x000028101a0073b4 */ /* 0x0005f40008019823 */
[----:B------:R-:W-:Y:S07]  /*23c0*/  @UP0 UIADD3 UR7, UPT, UPT, UR22, URZ, URZ ;  /* 0x000000ff16070290 */ /* 0x000fee000fffe0ff */
[----:B------:R-:W-:Y:S01]  /*23d0*/  UMOV UR22, UR7 ;  /* 0x0000000700167c82 */ /* 0x000fe20008000000 */
[----:B----4-:R-:W-:Y:S02]  /*23e0*/  UIADD3 UR6, UPT, UPT, UR30, -0x1, URZ ;  /* 0xffffffff1e067890 */ /* 0x010fe4000fffe0ff */
[----:B--2---:R-:W-:Y:S02]  /*23f0*/  USEL UR21, UR23, URZ, UP0 ;  /* 0x000000ff17157287 */ /* 0x004fe40008000000 */
[----:B------:R-:W-:Y:S02]  /*2400*/  UISETP.GT.U32.AND UP0, UPT, UR30, 0x1, UPT ;  /* 0x000000011e00788c */ /* 0x000fe4000bf04070 */
[----:B------:R-:W-:Y:S01]  /*2410*/  USEL UR20, UR25, URZ, UP2 ;  /* 0x000000ff19147287 */ /* 0x000fe20009000000 */
[----:B------:R-:W-:Y:S01]  /*2420*/  UMOV UR30, UR6 ;  /* 0x00000006001e7c82 */ /* 0x000fe20008000000 */
[----:B------:R-:W-:Y:S05]  /*2430*/  UMOV UR6, UR24 ;  /* 0x0000001800067c82 */ /* 0x000fea0008000000 */
[----:B---3--:R-:W-:Y:S05]  /*2440*/  BRA.U UP0, `(.L_x_36) ;  /* 0xfffffffd001c7547 */ /* 0x008fea000b83ffff */
.L_x_30:
[----:B------:R-:W-:Y:S01]  /*2450*/  SHF.L.U32 R4, R2, 0x1f, RZ ;  /* 0x0000001f02047819 */ /* 0x000fe200000006ff */
[----:B------:R-:W-:-:S03]  /*2460*/  NOP ;  /* 0x0000000000007918 */ /* 0x000fc60000000000 */
[----:B-12---:R-:W1:Y:S02]  /*2470*/  SYNCS.PHASECHK.TRANS64.TRYWAIT P0, [UR31+0x160], R4 ;  /* 0x00016004ff0075a7 */ /* 0x006e64000800111f */
[----:B-1----:R-:W-:Y:S05]  /*2480*/  @!P0 BRA `(.L_x_37) ;  /* 0x0000006800e48947 */ /* 0x002fea0003800000 */
.L_x_147:
[----:B-1----:R-:W1:Y:S01]  /*2490*/  LDS.128 R4, [UR31+0x1a0] ;  /* 0x0001a01fff047984 */ /* 0x002e620008000c00 */
[----:B------:R-:W-:Y:S02]  /*24a0*/  UIADD3 UR4, UPT, UPT, UR31, 0x168, URZ ;  /* 0x000001681f047890 */ /* 0x000fe4000fffe0ff */
[----:B------:R-:W-:Y:S01]  /*24b0*/  UISETP.GE.AND UP0, UPT, UR39, 0x1, UPT ;  /* 0x000000012700788c */ /* 0x000fe2000bf06270 */
[----:B------:R-:W-:Y:S01]  /*24c0*/  @!PT LDS RZ, [RZ] ;  /* 0x00000000fffff984 */ /* 0x000fe20000000800 */
[----:B------:R-:W-:Y:S01]  /*24d0*/  @!PT LDS RZ, [RZ] ;  /* 0x00000000fffff984 */ /* 0x000fe20000000800 */
[----:B------:R-:W-:Y:S01]  /*24e0*/  @!PT LDS RZ, [RZ] ;  /* 0x00000000fffff984 */ /* 0x000fe20000000800 */
[----:B------:R-:W-:Y:S01]  /*24f0*/  @!PT LDS RZ, [RZ] ;  /* 0x00000000fffff984 */ /* 0x000fe20000000800 */
[----:B------:R2:W-:Y:S06]  /*2500*/  MEMBAR.ALL.CTA ;  /* 0x0000000000007992 */ /* 0x0005ec0000008000 */
[----:B--2---:R-:W2:Y:S01]  /*2510*/  FENCE.VIEW.ASYNC.S ;  /* 0x00000000000073c6 */ /* 0x004ea20000000000 */
[----:B------:R-:W-:-:S09]  /*2520*/  UPRMT UR4, URZ, 0x654, UR4 ;  /* 0x00000654ff047896 */ /* 0x000fd20008000004 */
[----:B--2---:R-:W-:Y:S01]  /*2530*/  SYNCS.ARRIVE.TRANS64.RED.A1T0 RZ, [UR4], RZ ;  /* 0x000000ffffff79a7 */ /* 0x004fe20008100404 */
[----:B-1----:R-:W-:-:S13]  /*2540*/  LOP3.LUT P0, RZ, R6, 0x1, RZ, 0xc0, !PT ;  /* 0x0000000106ff7812 */ /* 0x002fda000780c0ff */
[----:B------:R-:W-:Y:S01]  /*2550*/  VOTEU.ANY UP1, P0 ;  /* 0x0000000000ff7886 */ /* 0x000fe20000020100 */
[----:B------:R-:W-:-:S13]  /*2560*/  PLOP3.LUT P0, PT, PT, PT, UP1, 0x80, 0x8 ;  /* 0x000000000008781c */ /* 0x000fda0003f0f018 */
[----:B------:R-:W-:Y:S02]  /*2570*/  @P0 MOV R0, R4 ;  /* 0x0000000400000202 */ /* 0x000fe40000000f00 */
[----:B------:R-:W-:Y:S02]  /*2580*/  @P0 LOP3.LUT R4, R5, 0xffff, RZ, 0xc0, !PT ;  /* 0x0000ffff05040812 */ /* 0x000fe400078ec0ff */
[----:B------:R-:W-:Y:S02]  /*2590*/  @P0 R2UR UR6, R0 ;  /* 0x00000000000602ca */ /* 0x000fe400000e0000 */
[----:B------:R-:W-:-:S11]  /*25a0*/  @P0 R2UR UR5, R4 ;  /* 0x00000000040502ca */ /* 0x000fd600000e0000 */
[----:B------:R-:W-:Y:S02]  /*25b0*/  @UP1 UMOV UR43, UR6 ;  /* 0x00000006002b1c82 */ /* 0x000fe40008000000 */
[----:B------:R-:W-:Y:S01]  /*25c0*/  @UP1 UMOV UR42, UR5 ;  /* 0x00000005002a1c82 */ /* 0x000fe20008000000 */
[----:B------:R-:W-:Y:S05]  /*25d0*/  BRA.U !UP0, `(.L_x_38) ;  /* 0x0000000108d47547 */ /* 0x000fea000b800000 */
[----:B------:R-:W1:Y:S01]  /*25e0*/  LDCU.128 UR16, c[0x0][0xb10] ;  /* 0x00016200ff1077ac */ /* 0x000e620008000c00 */
[----:B------:R-:W2:Y:S01]  /*25f0*/  LDCU UR21, c[0x0][0xb20] ;  /* 0x00016400ff1577ac */ /* 0x000ea20008000800 */
[----:B------:R-:W3:Y:S01]  /*2600*/  LDCU UR20, c[0x0][0xb0c] ;  /* 0x00016180ff1477ac */ /* 0x000ee20008000800 */
[----:B------:R-:W4:Y:S01]  /*2610*/  LDCU.64 UR8, c[0x0][0xb28] ;  /* 0x00016500ff0877ac */ /* 0x000f220008000a00 */
[----:B------:R-:W-:Y:S02]  /*2620*/  UISETP.NE.AND UP3, UPT, UR39, 0x1, UPT ;  /* 0x000000012700788c */ /* 0x000fe4000bf65270 */
[----:B-1----:R-:W-:Y:S02]  /*2630*/  UIMAD.WIDE.U32 UR4, UR47, UR19, URZ ;  /* 0x000000132f0472a5 */ /* 0x002fe4000f8e00ff */
[----:B------:R-:W-:Y:S02]  /*2640*/  UIMAD.WIDE.U32 UR6, UR48, UR16, URZ ;  /* 0x00000010300672a5 */ /* 0x000fe4000f8e00ff */
[----:B------:R-:W-:-:S02]  /*2650*/  UISETP.NE.AND UP0, UPT, UR18, 0x1, UPT ;  /* 0x000000011200788c */ /* 0x000fc4000bf05270 */
[----:B------:R-:W-:Y:S01]  /*2660*/  UIMAD.WIDE.U32 UR14, UR42, UR19, URZ ;  /* 0x000000132a0e72a5 */ /* 0x000fe2000f8e00ff */
[----:B------:R-:W-:Y:S02]  /*2670*/  UMOV UR4, UR5 ;  /* 0x0000000500047c82 */ /* 0x000fe40008000000 */
[----:B------:R-:W-:Y:S01]  /*2680*/  UMOV UR6, UR7 ;  /* 0x0000000700067c82 */ /* 0x000fe20008000000 */
[----:B--2---:R-:W-:Y:S02]  /*2690*/  USHF.R.U32.HI UR4, URZ, UR21, UR4 ;  /* 0x00000015ff047299 */ /* 0x004fe40008011604 */
[----:B---3--:R-:W-:Y:S02]  /*26a0*/  UISETP.NE.AND UP2, UPT, UR20, 0x1, UPT ;  /* 0x000000011400788c */ /* 0x008fe4000bf45270 */
[----:B------:R-:W-:Y:S02]  /*26b0*/  USHF.R.U32.HI UR6, URZ, UR17, UR6 ;  /* 0x00000011ff067299 */ /* 0x000fe40008011606 */
[----:B------:R-:W-:-:S02]  /*26c0*/  USEL UR5, UR47, UR4, !UP0 ;  /* 0x000000042f057287 */ /* 0x000fc4000c000000 */
[----:B------:R-:W-:Y:S02]  /*26d0*/  USEL UR6, UR48, UR6, !UP2 ;  /* 0x0000000630067287 */ /* 0x000fe4000d000000 */
[----:B----4-:R-:W-:Y:S01]  /*26e0*/  UIMAD.WIDE.U32 UR10, UR5, UR8, URZ ;  /* 0x00000008050a72a5 */ /* 0x010fe2000f8e00ff */
[----:B------:R-:W-:Y:S01]  /*26f0*/  UMOV UR4, UR15 ;  /* 0x0000000f00047c82 */ /* 0x000fe20008000000 */
[----:B------:R-:W-:Y:S02]  /*2700*/  UIMAD.WIDE.U32 UR12, UR43, UR16, URZ ;  /* 0x000000102b0c72a5 */ /* 0x000fe4000f8e00ff */
[----:B------:R-:W-:-:S03]  /*2710*/  UIMAD.WIDE.U32 UR14, UR6, UR8, URZ ;  /* 0x00000008060e72a5 */ /* 0x000fc6000f8e00ff */
[----:B------:R-:W-:Y:S01]  /*2720*/  UMOV UR10, UR11 ;  /* 0x0000000b000a7c82 */ /* 0x000fe20008000000 */
[----:B------:R-:W-:Y:S02]  /*2730*/  USHF.R.U32.HI UR4, URZ, UR21, UR4 ;  /* 0x00000015ff047299 */ /* 0x000fe40008011604 */
[----:B------:R-:W-:Y:S01]  /*2740*/  @UP3 USHF.R.U32.HI UR5, URZ, UR9, UR10 ;  /* 0x00000009ff053299 */ /* 0x000fe2000801160a */
[----:B------:R-:W-:Y:S01]  /*2750*/  UMOV UR12, UR13 ;  /* 0x0000000d000c7c82 */ /* 0x000fe20008000000 */
[----:B------:R-:W-:Y:S01]  /*2760*/  UMOV UR14, UR15 ;  /* 0x0000000f000e7c82 */ /* 0x000fe20008000000 */
[----:B------:R-:W-:Y:S02]  /*2770*/  USHF.R.U32.HI UR17, URZ, UR17, UR12 ;  /* 0x00000011ff117299 */ /* 0x000fe4000801160c */
[----:B------:R-:W-:Y:S02]  /*2780*/  USEL UR4, UR42, UR4, !UP0 ;  /* 0x000000042a047287 */ /* 0x000fe4000c000000 */
[----:B------:R-:W-:-:S02]  /*2790*/  @UP3 USHF.R.U32.HI UR6, URZ, UR9, UR14 ;  /* 0x00000009ff063299 */ /* 0x000fc4000801160e */
[----:B------:R-:W-:Y:S02]  /*27a0*/  UIMAD UR7, UR39, UR5, URZ ;  /* 0x00000005270772a4 */ /* 0x000fe4000f8e02ff */
[----:B------:R-:W-:Y:S02]  /*27b0*/  USEL UR5, UR43, UR17, !UP2 ;  /* 0x000000112b057287 */ /* 0x000fe4000d000000 */
[----:B------:R-:W-:Y:S02]  /*27c0*/  UIMAD UR10, UR39, UR6, URZ ;  /* 0x00000006270a72a4 */ /* 0x000fe4000f8e02ff */
[----:B------:R-:W-:Y:S02]  /*27d0*/  UISETP.GE.AND UP0, UPT, UR4, UR7, UPT ;  /* 0x000000070400728c */ /* 0x000fe4000bf06270 */
[----:B------:R-:W-:Y:S02]  /*27e0*/  UIMAD.WIDE.U32 UR12, UR4, UR8, URZ ;  /* 0x00000008040c72a5 */ /* 0x000fe4000f8e00ff */
[----:B------:R-:W-:-:S02]  /*27f0*/  UISETP.GE.OR UP0, UPT, UR5, UR10, UP0 ;  /* 0x0000000a0500728c */ /* 0x000fc40008706670 */
[----:B------:R-:W-:Y:S02]  /*2800*/  UIMAD.WIDE.U32 UR10, UR5, UR8, URZ ;  /* 0x00000008050a72a5 */ /* 0x000fe4000f8e00ff */
[----:B------:R-:W-:Y:S01]  /*2810*/  UIADD3 UR12, UPT, UPT, -UR4, URZ, URZ ;  /* 0x000000ff040c7290 */ /* 0x000fe2000fffe1ff */
[----:B------:R-:W-:Y:S01]  /*2820*/  UMOV UR8, UR13 ;  /* 0x0000000d00087c82 */ /* 0x000fe20008000000 */
[----:B------:R-:W-:Y:S02]  /*2830*/  UIADD3 UR10, UPT, UPT, -UR5, URZ, URZ ;  /* 0x000000ff050a7290 */ /* 0x000fe4000fffe1ff */
[----:B------:R-:W-:-:S03]  /*2840*/  USHF.R.U32.HI UR8, URZ, UR9, UR8 ;  /* 0x00000009ff087299 */ /* 0x000fc60008011608 */
[----:B------:R-:W-:Y:S01]  /*2850*/  @!UP0 UMOV UR7, UR11 ;  /* 0x0000000b00078c82 */ /* 0x000fe20008000000 */
[----:B------:R-:W-:Y:S02]  /*2860*/  UIMAD UR12, UR18, UR12, UR42 ;  /* 0x0000000c120c72a4 */ /* 0x000fe4000f8e022a */
[----:B------:R-:W-:Y:S02]  /*2870*/  USEL UR8, UR4, UR8, !UP3 ;  /* 0x0000000804087287 */ /* 0x000fe4000d800000 */
[----:B------:R-:W-:Y:S02]  /*2880*/  @!UP0 USHF.R.U32.HI UR7, URZ, UR9, UR7 ;  /* 0x00000009ff078299 */ /* 0x000fe40008011607 */
[----:B------:R-:W-:Y:S02]  /*2890*/  UIADD3 UR9, UPT, UPT, -UR8, URZ, URZ ;  /* 0x000000ff08097290 */ /* 0x000fe4000fffe1ff */
[----:B------:R-:W-:Y:S02]  /*28a0*/  @!UP0 USEL UR7, UR5, UR7, !UP3 ;  /* 0x0000000705078287 */ /* 0x000fe4000d800000 */
[----:B------:R-:W-:-:S02]  /*28b0*/  UIMAD UR9, UR39, UR9, UR4 ;  /* 0x00000009270972a4 */ /* 0x000fc4000f8e0204 */
[----:B------:R-:W-:Y:S02]  /*28c0*/  @!UP0 UIADD3 UR8, UPT, UPT, UR8, -UR7, URZ ;  /* 0x8000000708088290 */ /* 0x000fe4000fffe0ff */
[----:B------:R-:W-:Y:S02]  /*28d0*/  @!UP0 UIMAD UR7, UR9, UR6, UR7 ;  /* 0x00000006090782a4 */ /* 0x000fe4000f8e0207 */
[----:B------:R-:W-:Y:S02]  /*28e0*/  @!UP0 UIMAD UR4, UR39, UR8, UR5 ;  /* 0x00000008270482a4 */ /* 0x000fe4000f8e0205 */
[----:B------:R-:W-:Y:S02]  /*28f0*/  UIMAD UR6, UR20, UR10, UR43 ;  /* 0x0000000a140672a4 */ /* 0x000fe4000f8e022b */
[----:B------:R-:W-:Y:S01]  /*2900*/  UIMAD UR42, UR4, UR18, UR12 ;  /* 0x00000012042a72a4 */ /* 0x000fe2000f8e020c */
[----:B------:R-:W-:Y:S02]  /*2910*/  @!UP0 UMOV UR5, UR7 ;  /* 0x0000000700058c82 */ /* 0x000fe40008000000 */
[----:B------:R-:W-:-:S12]  /*2920*/  UIMAD UR43, UR5, UR20, UR6 ;  /* 0x00000014052b72a4 */ /* 0x000fd8000f8e0206 */
.L_x_38:
[----:B------:R-:W1:Y:S02]  /*2930*/  LDCU UR4, c[0x0][0xb30] ;  /* 0x00016600ff0477ac */ /* 0x000e640008000800 */
[----:B-1----:R-:W-:-:S09]  /*2940*/  UISETP.NE.AND UP0, UPT, UR4, 0x1, UPT ;  /* 0x000000010400788c */ /* 0x002fd2000bf05270 */
[----:B------:R-:W-:Y:S05]  /*2950*/  BRA.U UP0, `(.L_x_39) ;  /* 0x0000000100447547 */ /* 0x000fea000b800000 */
[----:B------:R-:W1:Y:S01]  /*2960*/  LDCU.128 UR8, c[0x0][0xb10] ;  /* 0x00016200ff0877ac */ /* 0x000e620008000c00 */
[----:B------:R-:W2:Y:S01]  /*2970*/  LDCU UR12, c[0x0][0xb0c] ;  /* 0x00016180ff0c77ac */ /* 0x000ea20008000800 */
[----:B------:R-:W3:Y:S01]  /*2980*/  LDCU UR13, c[0x0][0xb20] ;  /* 0x00016400ff0d77ac */ /* 0x000ee20008000800 */
[----:B-1----:R-:W-:Y:S02]  /*2990*/  UIMAD.WIDE.U32 UR6, UR43, UR8, URZ ;  /* 0x000000082b0672a5 */ /* 0x002fe4000f8e00ff */
[----:B------:R-:W-:Y:S02]  /*29a0*/  UIMAD.WIDE.U32 UR4, UR42, UR11, URZ ;  /* 0x0000000b2a0472a5 */ /* 0x000fe4000f8e00ff */
[----:B--2---:R-:W-:Y:S02]  /*29b0*/  UISETP.NE.AND UP2, UPT, UR12, 0x1, UPT ;  /* 0x000000010c00788c */ /* 0x004fe4000bf45270 */
[----:B------:R-:W-:Y:S01]  /*29c0*/  UISETP.NE.AND UP0, UPT, UR10, 0x1, UPT ;  /* 0x000000010a00788c */ /* 0x000fe2000bf05270 */
[----:B------:R-:W-:-:S02]  /*29d0*/  UMOV UR6, UR7 ;  /* 0x0000000700067c82 */ /* 0x000fc40008000000 */
[----:B------:R-:W-:Y:S01]  /*29e0*/  UMOV UR4, UR5 ;  /* 0x0000000500047c82 */ /* 0x000fe20008000000 */
[----:B------:R-:W-:Y:S02]  /*29f0*/  USHF.R.U32.HI UR6, URZ, UR9, UR6 ;  /* 0x00000009ff067299 */ /* 0x000fe40008011606 */
[----:B---3--:R-:W-:Y:S02]  /*2a00*/  USHF.R.U32.HI UR4, URZ, UR13, UR4 ;  /* 0x0000000dff047299 */ /* 0x008fe40008011604 */
[----:B------:R-:W-:Y:S02]  /*2a10*/  USEL UR5, UR43, UR6, !UP2 ;  /* 0x000000062b057287 */ /* 0x000fe4000d000000 */
[----:B------:R-:W-:-:S04]  /*2a20*/  USEL UR4, UR42, UR4, !UP0 ;  /* 0x000000042a047287 */ /* 0x000fc8000c000000 */
[----:B------:R-:W-:Y:S02]  /*2a30*/  UIADD3 UR6, UPT, UPT, UR5, -UR4, URZ ;  /* 0x8000000405067290 */ /* 0x000fe4000fffe0ff */
[----:B------:R-:W-:Y:S02]  /*2a40*/  UIADD3 UR4, UPT, UPT, -UR5, UR4, URZ ;  /* 0x0000000405047290 */ /* 0x000fe4000fffe1ff */
[----:B------:R-:W-:Y:S02]  /*2a50*/  UIMAD UR42, UR6, UR10, UR42 ;  /* 0x0000000a062a72a4 */ /* 0x000fe4000f8e022a */
[----:B------:R-:W-:-:S12]  /*2a60*/  UIMAD UR43, UR4, UR12, UR43 ;  /* 0x0000000c042b72a4 */ /* 0x000fd8000f8e022b */
.L_x_39:
[----:B------:R-:W-:Y:S01]  /*2a70*/  R2UR UR4, R59 ;  /* 0x000000003b0472ca */ /* 0x000fe200000e0000 */
[----:B------:R-:W-:Y:S01]  /*2a80*/  UIADD3 UR21, UPT, UPT, UR42, UR63, URZ ;  /* 0x0000003f2a157290 */ /* 0x000fe2000fffe0ff */
[----:B------:R-:W-:Y:S01]  /*2a90*/  PLOP3.LUT P1, PT, PT, PT, PT, 0x80, 0x8 ;  /* 0x000000000008781c */ /* 0x000fe20003f2f070 */
[----:B------:R-:W-:Y:S01]  /*2aa0*/  UMOV UR25, UR34 ;  /* 0x0000002200197c82 */ /* 0x000fe20008000000 */
[----:B------:R-:W-:-:S09]  /*2ab0*/  LOP3.LUT R2, R2, 0x1, RZ, 0x3c, !PT ;  /* 0x0000000102027812 */ /* 0x000fd200078e3cff */
[----:B------:R-:W-:Y:S01]  /*2ac0*/  UIADD3 UR50, UPT, UPT, UR43, UR4, URZ ;  /* 0x000000042b327290 */ /* 0x000fe2000fffe0ff */
[----:B------:R-:W-:Y:S11]  /*2ad0*/  BRA.U UP1, `(.L_x_40) ;  /* 0xffffffed01787547 */ /* 0x000ff6000b83ffff */
[----:B------:R-:W-:Y:S01]  /*2ae0*/  UIADD3 UR31, UPT, UPT, UR31, 0x88, URZ ;  /* 0x000000881f1f7890 */ /* 0x000fe2000fffe0ff */
[----:B------:R-:W-:-:S03]  /*2af0*/  SHF.L.U32 R2, R3, 0x1f, RZ ;  /* 0x0000001f03027819 */ /* 0x000fc600000006ff */
[----:B------:R-:W-:-:S09]  /*2b00*/  ULEA UR4, UR24, UR31, 0x3 ;  /* 0x0000001f18047291 */ /* 0x000fd2000f8e18ff */
[----:B------:R-:W1:Y:S02]  /*2b10*/  SYNCS.PHASECHK.TRANS64.TRYWAIT P0, [UR4], R2 ;  /* 0x00000002ff0075a7 */ /* 0x000e640008001104 */
[----:B-1----:R-:W-:Y:S05]  /*2b20*/  @!P0 BRA `(.L_x_41) ;  /* 0x0000006400548947 */ /* 0x002fea0003800000 */
.L_x_149:
[----:B------:R-:W-:-:S04]  /*2b30*/  UIADD3 UR4, UPT, UPT, UR24, 0x1, URZ ;  /* 0x0000000118047890 */ /* 0x000fc8000fffe0ff */
[----:B------:R-:W-:-:S04]  /*2b40*/  UISETP.NE.AND UP0, UPT, UR4, 0x11, UPT ;  /* 0x000000110400788c */ /* 0x000fc8000bf05270 */
[----:B------:R-:W-:Y:S02]  /*2b50*/  USEL UR6, URZ, 0x1, UP0 ;  /* 0x00000001ff067887 */ /* 0x000fe40008000000 */
[----:B------:R-:W-:-:S04]  /*2b60*/  USEL UR4, UR4, URZ, UP0 ;  /* 0x000000ff04047287 */ /* 0x000fc80008000000 */
[----:B------:R-:W-:Y:S01]  /*2b70*/  ULEA UR5, UR4, UR31, 0x3 ;  /* 0x0000001f04057291 */ /* 0x000fe2000f8e18ff */
[----:B-1----:R-:W-:-:S04]  /*2b80*/  LOP3.LUT R2, R3, UR6, RZ, 0x3c, !PT ;  /* 0x0000000603027c12 */ /* 0x002fc8000f8e3cff */
[----:B------:R-:W-:-:S04]  /*2b90*/  SHF.L.U32 R3, R2, 0x1f, RZ ;  /* 0x0000001f02037819 */ /* 0x000fc800000006ff */
[----:B------:R-:W1:Y:S02]  /*2ba0*/  SYNCS.PHASECHK.TRANS64.TRYWAIT P0, [UR5], R3 ;  /* 0x00000003ff0075a7 */ /* 0x000e640008001105 */
[----:B-1----:R-:W-:Y:S05]  /*2bb0*/  @!P0 BRA `(.L_x_42) ;  /* 0x0000006400488947 */ /* 0x002fea0003800000 */
.L_x_151:
[----:B------:R-:W-:-:S04]  /*2bc0*/  UIADD3 UR4, UPT, UPT, UR4, 0x1, URZ ;  /* 0x0000000104047890 */ /* 0x000fc8000fffe0ff */
[----:B------:R-:W-:-:S04]  /*2bd0*/  UISETP.NE.AND UP0, UPT, UR4, 0x11, UPT ;  /* 0x000000110400788c */ /* 0x000fc8000bf05270 */
[----:B------:R-:W-:Y:S02]  /*2be0*/  USEL UR6, URZ, 0x1, UP0 ;  /* 0x00000001ff067887 */ /* 0x000fe40008000000 */
[----:B------:R-:W-:-:S04]  /*2bf0*/  USEL UR4, UR4, URZ, UP0 ;  /* 0x000000ff04047287 */ /* 0x000fc80008000000 */
[----:B------:R-:W-:Y:S01]  /*2c00*/  ULEA UR5, UR4, UR31, 0x3 ;  /* 0x0000001f04057291 */ /* 0x000fe2000f8e18ff */
[----:B------:R-:W-:-:S04]  /*2c10*/  LOP3.LUT R2, R2, UR6, RZ, 0x3c, !PT ;  /* 0x0000000602027c12 */ /* 0x000fc8000f8e3cff */
[----:B-1----:R-:W-:-:S04]  /*2c20*/  SHF.L.U32 R3, R2, 0x1f, RZ ;  /* 0x0000001f02037819 */ /* 0x002fc800000006ff */
[----:B------:R-:W1:Y:S02]  /*2c30*/  SYNCS.PHASECHK.TRANS64.TRYWAIT P0, [UR5], R3 ;  /* 0x00000003ff0075a7 */ /* 0x000e640008001105 */
[----:B-1----:R-:W-:Y:S05]  /*2c40*/  @!P0 BRA `(.L_x_43) ;  /* 0x00000064003c8947 */ /* 0x002fea0003800000 */
.L_x_153:
        /* <DEDUP_REMOVED lines=9> */
.L_x_155:
        /* <DEDUP_REMOVED lines=9> */
.L_x_157:
        /* <DEDUP_REMOVED lines=9> */
.L_x_159:
        /* <DEDUP_REMOVED lines=9> */
.L_x_161:
        /* <DEDUP_REMOVED lines=9> */
.L_x_163:
        /* <DEDUP_REMOVED lines=9> */
.L_x_165:
        /* <DEDUP_REMOVED lines=9> */
.L_x_167:
        /* <DEDUP_REMOVED lines=9> */
.L_x_169:
        /* <DEDUP_REMOVED lines=9> */
.L_x_171:
        /* <DEDUP_REMOVED lines=9> */
.L_x_173:
        /* <DEDUP_REMOVED lines=9> */
.L_x_175:
        /* <DEDUP_REMOVED lines=9> */
.L_x_177:
        /* <DEDUP_REMOVED lines=9> */
.L_x_179:
[----:B------:R-:W-:-:S04]  /*33a0*/  UIADD3 UR4, UPT, UPT, UR4, 0x1, URZ ;  /* 0x0000000104047890 */ /* 0x000fc8000fffe0ff */
[----:B------:R-:W-:-:S04]  /*33b0*/  UISETP.NE.AND UP0, UPT, UR4, 0x11, UPT ;  /* 0x000000110400788c */ /* 0x000fc8000bf05270 */
[----:B------:R-:W-:Y:S02]  /*33c0*/  USEL UR5, URZ, 0x1, UP0 ;  /* 0x00000001ff057887 */ /* 0x000fe40008000000 */
[----:B------:R-:W-:-:S04]  /*33d0*/  USEL UR4, UR4, URZ, UP0 ;  /* 0x000000ff04047287 */ /* 0x000fc80008000000 */
[----:B------:R-:W-:Y:S01]  /*33e0*/  ULEA UR4, UR4, UR31, 0x3 ;  /* 0x0000001f04047291 */ /* 0x000fe2000f8e18ff */
[----:B------:R-:W-:-:S04]  /*33f0*/  LOP3.LUT R2, R2, UR5, RZ, 0x3c, !PT ;  /* 0x0000000502027c12 */ /* 0x000fc8000f8e3cff */
[----:B------:R-:W-:Y:S01]  /*3400*/  SHF.L.U32 R2, R2, 0x1f, RZ ;  /* 0x0000001f02027819 */ /* 0x000fe200000006ff */
[----:B-1----:R-:W-:-:S07]  /*3410*/  IMAD.U32 R0, RZ, RZ, UR4 ;  /* 0x00000004ff007e24 */ /* 0x002fce000f8e00ff */
.L_x_57:
[----:B-1----:R1:W2:Y:S02]  /*3420*/  SYNCS.PHASECHK.TRANS64.TRYWAIT P0, [R0+URZ], R2 ;  /* 0x00000002000075a7 */ /* 0x0022a400080011ff */
[----:B--2---:R-:W-:Y:S05]  /*3430*/  @!P0 NANOSLEEP.SYNCS 0x989680 ;  /* 0x009896800000895d */ /* 0x004fea0003900000 */
[----:B------:R-:W2:Y:S02]  /*3440*/  @!P0 SYNCS.PHASECHK.TRANS64 P0, [R0+URZ], R2 ;  /* 0x00000002000085a7 */ /* 0x000ea400080010ff */
[----:B--2---:R-:W-:Y:S05]  /*3450*/  @P0 EXIT ;  /* 0x000000000000094d */ /* 0x004fea0003800000 */
[----:B------:R-:W-:Y:S05]  /*3460*/  BRA `(.L_x_57) ;  /* 0xfffffffc00ec7947 */ /* 0x000fea000383ffff */
.L_x_22:
[----:B------:R-:W2:Y:S02]  /*3470*/  S2UR UR4, SR_CgaCtaId ;  /* 0x00000000000479c3 */ /* 0x000ea40000008800 */
[----:B--2---:R-:W-:-:S04]  /*3480*/  UISETP.NE.AND UP0, UPT, UR4, URZ, UPT ;  /* 0x000000ff0400728c */ /* 0x004fc8000bf05270 */
[----:B------:R-:W-:-:S09]  /*3490*/  UISETP.NE.OR UP0, UPT, UR18, 0x1, UP0 ;  /* 0x000000011200788c */ /* 0x000fd20008705670 */
[----:B------:R-:W-:Y:S05]  /*34a0*/  BRA.U UP0, `(.L_x_58) ;  /* 0x0000000100b47547 */ /* 0x000fea000b800000 */
[----:B------:R-:W2:Y:S01]  /*34b0*/  S2UR UR5, SR_CgaCtaId ;  /* 0x00000000000579c3 */ /* 0x000ea20000008800 */
[----:B------:R-:W-:Y:S01]  /*34c0*/  UMOV UR4, 0x400 ;  /* 0x0000040000047882 */ /* 0x000fe20000000000 */
[----:B------:R-:W-:Y:S01]  /*34d0*/  HFMA2 R3, -RZ, RZ, 0, 5.9604644775390625e-08 ;  /* 0x00000001ff037431 */ /* 0x000fe200000001ff */
[----:B------:R-:W-:Y:S01]  /*34e0*/  ISETP.GE.U32.AND P0, PT, R2, 0x2, PT ;  /* 0x000000020200780c */ /* 0x000fe20003f06070 */
[----:B------:R-:W-:Y:S01]  /*34f0*/  IMAD.MOV.U32 R8, RZ, RZ, RZ ;  /* 0x000000ffff087224 */ /* 0x000fe200078e00ff */
[----:B--2---:R-:W-:-:S04]  /*3500*/  ULEA UR4, UR5, UR4, 0x18 ;  /* 0x0000000405047291 */ /* 0x004fc8000f8ec0ff */
[----:B------:R-:W-:Y:S02]  /*3510*/  UIADD3 UR5, UPT, UPT, UR4, 0x168, URZ ;  /* 0x0000016804057890 */ /* 0x000fe4000fffe0ff */
[----:B------:R-:W-:Y:S02]  /*3520*/  UIADD3 UR8, UPT, UPT, UR4, 0x160, URZ ;  /* 0x0000016004087890 */ /* 0x000fe4000fffe0ff */
[----:B------:R-:W-:-:S12]  /*3530*/  UPRMT UR5, URZ, 0x654, UR5 ;  /* 0x00000654ff057896 */ /* 0x000fd80008000005 */
.L_x_61:
[----:B------:R-:W-:Y:S01]  /*3540*/  SHF.L.U32 R6, R3, 0x1f, RZ ;  /* 0x0000001f03067819 */ /* 0x000fe200000006ff */
[----:B------:R-:W-:Y:S02]  /*3550*/  IMAD.U32 R4, RZ, RZ, UR8 ;  /* 0x00000008ff047e24 */ /* 0x000fe4000f8e00ff */
[----:B------:R-:W-:Y:S01]  /*3560*/  @!P0 IMAD.MOV.U32 R5, RZ, RZ, 0x10 ;  /* 0x00000010ff058424 */ /* 0x000fe200078e00ff */
[----:B------:R-:W2:Y:S02]  /*3570*/  SYNCS.PHASECHK.TRANS64.TRYWAIT P1, [UR4+0x168], R6 ;  /* 0x00016806ff0075a7 */ /* 0x000ea40008021104 */
[----:B------:R-:W-:-:S04]  /*3580*/  PRMT R4, R2, 0x654, R4 ;  /* 0x0000065402047816 */ /* 0x000fc80000000004 */
[----:B------:R-:W-:Y:S01]  /*3590*/  SEL R0, R4, R0, !P0 ;  /* 0x0000000004007207 */ /* 0x000fe20004000000 */
[----:B--2---:R-:W-:Y:S06]  /*35a0*/  @!P1 BRA `(.L_x_59) ;  /* 0x0000006000349947 */ /* 0x004fec0003800000 */
.L_x_181:
[----:B------:R-:W-:Y:S01]  /*35b0*/  UIADD3 UR6, UPT, UPT, UR4, 0x1a0, URZ ;  /* 0x000001a004067890 */ /* 0x000fe2000fffe0ff */
[----:B------:R3:W-:Y:S01]  /*35c0*/  @!P0 SYNCS.ARRIVE.TRANS64.RED RZ, [R0+URZ], R5 ;  /* 0x0000000500ff89a7 */ /* 0x0007e200080004ff */
[----:B------:R-:W-:Y:S01]  /*35d0*/  UIADD3 UR7, UPT, UPT, UR4, 0x160, URZ ;  /* 0x0000016004077890 */ /* 0x000fe2000fffe0ff */
[----:B------:R-:W-:-:S08]  /*35e0*/  LOP3.LUT R3, R3, 0x1, RZ, 0x3c, !PT ;  /* 0x0000000103037812 */ /* 0x000fd000078e3cff */
[----:B------:R-:W-:Y:S06]  /*35f0*/  UGETNEXTWORKID.BROADCAST [UR6], [UR7] ;  /* 0x00000000060073ca */ /* 0x000fec0008000100 */
[----:B---3--:R-:W-:-:S04]  /*3600*/  SHF.L.U32 R5, R8, 0x1f, RZ ;  /* 0x0000001f08057819 */ /* 0x008fc800000006ff */
[----:B------:R-:W3:Y:S02]  /*3610*/  SYNCS.PHASECHK.TRANS64.TRYWAIT P1, [UR4+0x160], R5 ;  /* 0x00016005ff0075a7 */ /* 0x000ee40008021104 */
[----:B---3--:R-:W-:Y:S05]  /*3620*/  @!P1 BRA `(.L_x_60) ;  /* 0x00000060002c9947 */ /* 0x008fea0003800000 */
.L_x_183:
[----:B--2---:R-:W2:Y:S01]  /*3630*/  LDS.128 R4, [UR4+0x1a0] ;  /* 0x0001a004ff047984 */ /* 0x004ea20008000c00 */
[----:B------:R-:W-:Y:S01]  /*3640*/  LOP3.LUT R8, R8, 0x1, RZ, 0x3c, !PT ;  /* 0x0000000108087812 */ /* 0x000fe200078e3cff */
[----:B------:R-:W-:Y:S01]  /*3650*/  @!PT LDS RZ, [RZ] ;  /* 0x00000000fffff984 */ /* 0x000fe20000000800 */
[----:B------:R-:W-:Y:S01]  /*3660*/  @!PT LDS RZ, [RZ] ;  /* 0x00000000fffff984 */ /* 0x000fe20000000800 */
[----:B------:R-:W-:Y:S01]  /*3670*/  @!PT LDS RZ, [RZ] ;  /* 0x00000000fffff984 */ /* 0x000fe20000000800 */
[----:B------:R-:W-:Y:S01]  /*3680*/  @!PT LDS RZ, [RZ] ;  /* 0x00000000fffff984 */ /* 0x000fe20000000800 */
[----:B------:R3:W-:Y:S06]  /*3690*/  MEMBAR.ALL.CTA ;  /* 0x0000000000007992 */ /* 0x0007ec0000008000 */
[----:B---3--:R-:W3:Y:S02]  /*36a0*/  FENCE.VIEW.ASYNC.S ;  /* 0x00000000000073c6 */ /* 0x008ee40000000000 */
[----:B---3--:R-:W-:Y:S01]  /*36b0*/  SYNCS.ARRIVE.TRANS64.RED.A1T0 RZ, [UR5], RZ ;  /* 0x000000ffffff79a7 */ /* 0x008fe20008100405 */
[----:B--2---:R-:W-:-:S13]  /*36c0*/  LOP3.LUT P1, RZ, R6, 0x1, RZ, 0xc0, !PT ;  /* 0x0000000106ff7812 */ /* 0x004fda000782c0ff */
[----:B------:R-:W-:Y:S05]  /*36d0*/  @P1 BRA `(.L_x_61) ;  /* 0xfffffffc00981947 */ /* 0x000fea000383ffff */
[----:B------:R-:W-:-:S04]  /*36e0*/  SHF.L.U32 R0, R3, 0x1f, RZ ;  /* 0x0000001f03007819 */ /* 0x000fc800000006ff */
[----:B------:R-:W2:Y:S02]  /*36f0*/  SYNCS.PHASECHK.TRANS64 P0, [UR4+0x168], R0 ;  /* 0x00016800ff0075a7 */ /* 0x000ea40008001004 */
[----:B-12---:R-:W-:Y:S05]  /*3700*/  @P0 EXIT ;  /* 0x000000000000094d */ /* 0x006fea0003800000 */
[----:B------:R-:W-:-:S07]  /*3710*/  MOV R0, UR4 ;  /* 0x0000000400007c02 */ /* 0x000fce0008000f00 */
.L_x_62:
[----:B-1----:R-:W-:-:S04]  /*3720*/  SHF.L.U32 R2, R3, 0x1f, RZ ;  /* 0x0000001f03027819 */ /* 0x002fc800000006ff */
[----:B------:R1:W2:Y:S03]  /*3730*/  SYNCS.PHASECHK.TRANS64.TRYWAIT P0, [R0+URZ+0x168], R2 ;  /* 0x00016802000075a7 */ /* 0x0002a600080011ff */
[----:B--2---:R-:W-:Y:S05]  /*3740*/  @!P0 NANOSLEEP.SYNCS 0x989680 ;  /* 0x009896800000895d */ /* 0x004fea0003900000 */
[----:B------:R-:W2:Y:S02]  /*3750*/  @!P0 SYNCS.PHASECHK.TRANS64 P0, [R0+URZ+0x168], R2 ;  /* 0x00016802000085a7 */ /* 0x000ea400080010ff */
[----:B--2---:R-:W-:Y:S05]  /*3760*/  @P0 EXIT ;  /* 0x000000000000094d */ /* 0x004fea0003800000 */
[----:B------:R-:W-:Y:S05]  /*3770*/  BRA `(.L_x_62) ;  /* 0xfffffffc00e87947 */ /* 0x000fea000383ffff */
.L_x_58:
[----:B------:R-:W-:Y:S05]  /*3780*/  BRA.U UP5, `(.L_x_63) ;  /* 0x0000000d054c7547 */ /* 0x000fea000b800000 */
[----:B------:R-:W2:Y:S01]  /*3790*/  S2UR UR7, SR_CgaCtaId ;  /* 0x00000000000779c3 */ /* 0x000ea20000008800 */
[----:B------:R-:W-:Y:S01]  /*37a0*/  UMOV UR4, 0x40 ;  /* 0x0000004000047882 */ /* 0x000fe20000000000 */
[----:B------:R-:W-:Y:S01]  /*37b0*/  NOP ;  /* 0x0000000000007918 */ /* 0x000fe20000000000 */
[----:B------:R-:W-:Y:S01]  /*37c0*/  UMOV UR6, 0x400 ;  /* 0x0000040000067882 */ /* 0x000fe20000000000 */
[----:B--2---:R-:W-:Y:S02]  /*37d0*/  ULEA UR5, UR7, UR4, 0x18 ;  /* 0x0000000407057291 */ /* 0x004fe4000f8ec0ff */
[----:B------:R-:W-:-:S07]  /*37e0*/  ULEA UR6, UR7, UR6, 0x18 ;  /* 0x0000000607067291 */ /* 0x000fce000f8ec0ff */
[----:B------:R-:W2:Y:S02]  /*37f0*/  LDS.U8 R2, [UR5+0x1c] ;  /* 0x00001c05ff027984 */ /* 0x000ea40008000000 */
[----:B--2---:R-:W-:-:S13]  /*3800*/  ISETP.NE.AND P0, PT, R2, RZ, PT ;  /* 0x000000ff0200720c */ /* 0x004fda0003f05270 */
[----:B------:R-:W-:Y:S05]  /*3810*/  @P0 BRA `(.L_x_64) ;  /* 0x0000000000580947 */ /* 0x000fea0003800000 */
[----:B------:R-:W-:-:S13]  /*3820*/  ELECT P0, URZ, PT ;  /* 0x0000000000ff782f */ /* 0x000fda0003800000 */
[----:B------:R-:W-:Y:S05]  /*3830*/  @!P0 BRA `(.L_x_65) ;  /* 0x0000000000608947 */ /* 0x000fea0003800000 */
[----:B------:R-:W-:Y:S01]  /*3840*/  UMOV UR4, 0x10 ;  /* 0x0000001000047882 */ /* 0x000fe20000000000 */
[----:B------:R-:W-:Y:S01]  /*3850*/  HFMA2 R2, -RZ, RZ, 0, 5.9604644775390625e-08 ;  /* 0x00000001ff027431 */ /* 0x000fe200000001ff */
[----:B------:R-:W-:-:S03]  /*3860*/  MOV R3, 0xffff ;  /* 0x0000ffff00037802 */ /* 0x000fc60000000f00 */
[----:B------:R-:W-:Y:S04]  /*3870*/  DEPBAR.LE SB2, 0x36 ;  /* 0x0000ad800000791a */ /* 0x000fe80000000000 */
[----:B------:R-:W2:Y:S02]  /*3880*/  UTCATOMSWS.FIND_AND_SET.ALIGN UP0, UR4, UR4 ;  /* 0x00000004000475e3 */ /* 0x000ea40008000800 */
[----:B--2---:R-:W-:Y:S01]  /*3890*/  MOV R4, UR4 ;  /* 0x0000000400047c02 */ /* 0x004fe20008000f00 */
[----:B------:R-:W-:Y:S06]  /*38a0*/  BRA.U UP0, `(.L_x_66) ;  /* 0x0000000100187547 */ /* 0x000fec000b800000 */
.L_x_67:
[----:B------:R-:W-:Y:S05]  /*38b0*/  NANOSLEEP 0x64 ;  /* 0x000000640000795d */ /* 0x000fea0003800000 */
[----:B------:R-:W-:-:S05]  /*38c0*/  UMOV UR4, 0x10 ;  /* 0x0000001000047882 */ /* 0x000fca0000000000 */
[----:B------:R-:W-:Y:S04]  /*38d0*/  DEPBAR.LE SB2, 0x36 ;  /* 0x0000ad800000791a */ /* 0x000fe80000000000 */
[----:B------:R-:W2:Y:S02]  /*38e0*/  UTCATOMSWS.FIND_AND_SET.ALIGN UP0, UR4, UR4 ;  /* 0x00000004000475e3 */ /* 0x000ea40008000800 */
[----:B--2---:R-:W-:Y:S01]  /*38f0*/  MOV R4, UR4 ;  /* 0x0000000400047c02 */ /* 0x004fe20008000f00 */
[----:B------:R-:W-:Y:S05]  /*3900*/  BRA.U !UP0, `(.L_x_67) ;  /* 0xfffffffd08e87547 */ /* 0x000fea000b83ffff */
.L_x_66:
[-C--:B------:R-:W-:Y:S02]  /*3910*/  SHF.L.U32 R3, R3, R4.reuse, RZ ;  /* 0x0000000403037219 */ /* 0x080fe400000006ff */
[----:B------:R-:W-:Y:S01]  /*3920*/  SHF.L.U32 R2, R2, R4, RZ ;  /* 0x0000000402027219 */ /* 0x000fe200000006ff */
[----:B------:R-:W-:Y:S02]  /*3930*/  IMAD.SHL.U32 R4, R4, 0x20, RZ ;  /* 0x0000002004047824 */ /* 0x000fe400078e00ff */
[----:B------:R2:W-:Y:S04]  /*3940*/  ATOMS.OR RZ, [UR5+0x14], R3 ;  /* 0x00001403ffff798c */ /* 0x0005e8000b000005 */
[----:B------:R2:W-:Y:S04]  /*3950*/  ATOMS.OR RZ, [UR5+0x18], R2 ;  /* 0x00001802ffff798c */ /* 0x0005e8000b000005 */
[----:B------:R2:W-:Y:S01]  /*3960*/  STS [UR6+0x1b0], R4 ;  /* 0x0001b004ff007988 */ /* 0x0005e20008000806 */
[----:B------:R-:W-:Y:S05]  /*3970*/  BRA `(.L_x_65) ;  /* 0x0000000000107947 */ /* 0x000fea0003800000 */
.L_x_64:
[----:B------:R-:W-:-:S05]  /*3980*/  MOV R2, 0xffffffff ;  /* 0xffffffff00027802 */ /* 0x000fca0000000f00 */
[----:B------:R2:W-:Y:S02]  /*3990*/  STS [UR6+0x1b0], R2 ;  /* 0x0001b002ff007988 */ /* 0x0005e40008000806 */
[----:B--2---:R-:W-:Y:S02]  /*39a0*/  MOV R2, 0x39c0 ;  /* 0x000039c000027802 */ /* 0x004fe40000000f00 */
[----:B-1---5:R-:W-:Y:S05]  /*39b0*/  CALL.REL.NOINC `($__internal_1_$__cuda_sm10x_tcgen05_guardrail_trap_phase_invalid_during_alloc) ;  /* 0x00000064003c7944 */ /* 0x022fea0003c00000 */
.L_x_65:
[----:B------:R-:W-:Y:S05]  /*39c0*/  WARPSYNC.ALL ;  /* 0x0000000000007948 */ /* 0x000fea0003800000 */
[----:B------:R-:W3:Y:S01]  /*39d0*/  S2UR UR4, SR_CgaCtaId ;  /* 0x00000000000479c3 */ /* 0x000ee20000008800 */
[----:B------:R-:W-:Y:S01]  /*39e0*/  UMOV UR18, 0x400 ;  /* 0x0000040000127882 */ /* 0x000fe20000000000 */
[----:B------:R-:W-:-:S06]  /*39f0*/  NOP ;  /* 0x0000000000007918 */ /* 0x000fcc0000000000 */
[----:B------:R-:W-:Y:S06]  /*3a00*/  BAR.ARV 0x6, 0xa0 ;  /* 0x0182800000007b1d */ /* 0x000fec0000002000 */
[----:B------:R-:W4:Y:S01]  /*3a10*/  LDCU.64 UR6, c[0x0][0x388] ;  /* 0x00007100ff0677ac */ /* 0x000f220008000a00 */
[----:B------:R-:W-:Y:S01]  /*3a20*/  LOP3.LUT R0, R0, 0xffff, RZ, 0xc0, !PT ;  /* 0x0000ffff00007812 */ /* 0x000fe200078ec0ff */
[----:B------:R-:W-:Y:S01]  /*3a30*/  IMAD.MOV.U32 R8, RZ, RZ, 0x1 ;  /* 0x00000001ff087424 */ /* 0x000fe200078e00ff */
[----:B------:R-:W-:Y:S02]  /*3a40*/  UMOV UR22, URZ ;  /* 0x000000ff00167c82 */ /* 0x000fe40008000000 */
[----:B------:R-:W-:Y:S01]  /*3a50*/  R2UR UR19, R0 ;  /* 0x00000000001372ca */ /* 0x000fe200000e0000 */
[----:B------:R-:W-:Y:S01]  /*3a60*/  UMOV UR17, URZ ;  /* 0x000000ff00117c82 */ /* 0x000fe20008000000 */
[----:B------:R-:W-:Y:S01]  /*3a70*/  UMOV UR26, 0x0 ;  /* 0x00000000001a7882 */ /* 0x000fe20000000000 */
[----:B------:R-:W-:Y:S01]  /*3a80*/  UMOV UR27, 0x4200490 ;  /* 0x04200490001b7882 */ /* 0x000fe20000000000 */
[----:B------:R-:W-:Y:S01]  /*3a90*/  UMOV UR24, 0x0 ;  /* 0x0000000000187882 */ /* 0x000fe20000000000 */
[----:B---3--:R-:W-:Y:S01]  /*3aa0*/  ULEA UR18, UR4, UR18, 0x18 ;  /* 0x0000001204127291 */ /* 0x008fe2000f8ec0ff */
[----:B------:R-:W-:-:S03]  /*3ab0*/  UMOV UR25, 0x4200490 ;  /* 0x0420049000197882 */ /* 0x000fc60000000000 */
[----:B------:R-:W-:Y:S02]  /*3ac0*/  UIADD3 UR29, UPT, UPT, UR18, 0x168, URZ ;  /* 0x00000168121d7890 */ /* 0x000fe4000fffe0ff */
[----:B----4-:R-:W-:-:S03]  /*3ad0*/  UIADD3 UR4, UPT, UPT, UR6, 0x1f, URZ ;  /* 0x0000001f06047890 */ /* 0x010fc6000fffe0ff */
[----:B------:R-:W2:Y:S01]  /*3ae0*/  LDS R9, [UR18+0x1b0] ;  /* 0x0001b012ff097984 */ /* 0x000ea20008000800 */
[----:B------:R-:W3:Y:S01]  /*3af0*/  LDCU UR6, c[0x0][0x390] ;  /* 0x00007200ff0677ac */ /* 0x000ee20008000800 */
[----:B------:R-:W-:Y:S02]  /*3b00*/  USHF.R.S32.HI UR5, URZ, 0x1f, UR4 ;  /* 0x0000001fff057899 */ /* 0x000fe40008011404 */
[----:B------:R-:W-:Y:S02]  /*3b10*/  UPRMT UR29, URZ, 0x654, UR29 ;  /* 0x00000654ff1d7896 */ /* 0x000fe4000800001d */
[----:B------:R-:W-:Y:S02]  /*3b20*/  ULEA.HI UR4, UR5, UR4, URZ, 0x5 ;  /* 0x0000000405047291 */ /* 0x000fe4000f8f28ff */
[----:B------:R-:W-:Y:S02]  /*3b30*/  UIADD3 UR5, UPT, UPT, UR18, 0x4400, URZ ;  /* 0x0000440012057890 */ /* 0x000fe4000fffe0ff */
[----:B------:R-:W-:-:S02]  /*3b40*/  USHF.R.S32.HI UR4, URZ, 0x5, UR4 ;  /* 0x00000005ff047899 */ /* 0x000fc40008011404 */
[----:B------:R-:W-:Y:S02]  /*3b50*/  USHF.R.U32.HI UR5, URZ, 0x4, UR5 ;  /* 0x00000004ff057899 */ /* 0x000fe40008011605 */
[----:B------:R-:W-:Y:S02]  /*3b60*/  UIMAD UR7, UR4, UR7, URZ ;  /* 0x00000007040772a4 */ /* 0x000fe4000f8e02ff */
[----:B------:R-:W-:Y:S02]  /*3b70*/  UIADD3 UR4, UPT, UPT, UR18, 0x15400, URZ ;  /* 0x0001540012047890 */ /* 0x000fe4000fffe0ff */
[----:B------:R-:W-:Y:S02]  /*3b80*/  ULOP3.LUT UR5, UR5, 0x3fff, URZ, 0xc0, !UPT ;  /* 0x00003fff05057892 */ /* 0x000fe4000f8ec0ff */
[----:B------:R-:W-:Y:S02]  /*3b90*/  USHF.R.U32.HI UR4, URZ, 0x4, UR4 ;  /* 0x00000004ff047899 */ /* 0x000fe40008011604 */
[----:B------:R-:W-:-:S02]  /*3ba0*/  ULOP3.LUT UR20, UR5, 0x10000, URZ, 0xfc, !UPT ;  /* 0x0001000005147892 */ /* 0x000fc4000f8efcff */
[----:B------:R-:W-:Y:S02]  /*3bb0*/  ULOP3.LUT UR21, UR4, 0x3fff, URZ, 0xc0, !UPT ;  /* 0x00003fff04157892 */ /* 0x000fe4000f8ec0ff */
[----:B---3--:R-:W-:Y:S02]  /*3bc0*/  UIMAD UR4, UR7, UR6, URZ ;  /* 0x00000006070472a4 */ /* 0x008fe4000f8e02ff */
[----:B------:R-:W-:Y:S02]  /*3bd0*/  ULOP3.LUT UR21, UR21, 0x10000, URZ, 0xfc, !UPT ;  /* 0x0001000015157892 */ /* 0x000fe4000f8efcff */
[----:B------:R-:W-:Y:S02]  /*3be0*/  UIADD3 UR28, UPT, UPT, UR4, -0x1, URZ ;  /* 0xffffffff041c7890 */ /* 0x000fe4000fffe0ff */
[----:B------:R-:W-:Y:S01]  /*3bf0*/  UISETP.GE.AND UP3, UPT, UR4, 0x1, UPT ;  /* 0x000000010400788c */ /* 0x000fe2000bf66270 */
[C---:B--2---:R-:W-:Y:S01]  /*3c00*/  VIADD R3, R9.reuse, 0x80 ;  /* 0x0000008009037836 */ /* 0x044fe20000000000 */
[----:B------:R-:W-:-:S04]  /*3c10*/  LOP3.LUT R2, R9, 0xffff, RZ, 0xc0, !PT ;  /* 0x0000ffff09027812 */ /* 0x000fc800078ec0ff */
[----:B------:R-:W-:-:S05]  /*3c20*/  LOP3.LUT R3, R3, 0xffff, RZ, 0xc0, !PT ;  /* 0x0000ffff03037812 */ /* 0x000fca00078ec0ff */
[----:B------:R2:W-:Y:S02]  /*3c30*/  STL.64 [R1], R2 ;  /* 0x0000000201007387 */ /* 0x0005e40000100a00 */
[----:B--2---:R-:W-:-:S07]  /*3c40*/  CS2R R2, SRZ ;  /* 0x0000000000027805 */ /* 0x004fce000001ff00 */
.L_x_74:
[----:B--2---:R-:W-:-:S04]  /*3c50*/  SHF.L.U32 R4, R3, 0x1f, RZ ;  /* 0x0000001f03047819 */ /* 0x004fc800000006ff */
[----:B------:R-:W2:Y:S02]  /*3c60*/  SYNCS.PHASECHK.TRANS64.TRYWAIT P0, [UR18+0x160], R4 ;  /* 0x00016004ff0075a7 */ /* 0x000ea40008001112 */
[----:B--23--:R-:W-:Y:S05]  /*3c70*/  @!P0 BRA `(.L_x_68) ;  /* 0x0000005800b08947 */ /* 0x00cfea0003800000 */
.L_x_185:
[----:B--2---:R-:W2:Y:S01]  /*3c80*/  LDS.128 R4, [UR18+0x1a0] ;  /* 0x0001a012ff047984 */ /* 0x004ea20008000c00 */
[----:B------:R-:W-:Y:S01]  /*3c90*/  ULEA UR23, UR22, UR18, 0x3 ;  /* 0x0000001216177291 */ /* 0x000fe2000f8e18ff */
[----:B------:R-:W-:Y:S01]  /*3ca0*/  SHF.L.U32 R0, R8, 0x1f, RZ ;  /* 0x0000001f08007819 */ /* 0x000fe200000006ff */
[----:B------:R-:W-:Y:S01]  /*3cb0*/  @!PT LDS RZ, [RZ] ;  /* 0x00000000fffff984 */ /* 0x000fe20000000800 */
[----:B------:R-:W-:Y:S01]  /*3cc0*/  @!PT LDS RZ, [RZ] ;  /* 0x00000000fffff984 */ /* 0x000fe20000000800 */
[----:B------:R-:W-:Y:S01]  /*3cd0*/  @!PT LDS RZ, [RZ] ;  /* 0x00000000fffff984 */ /* 0x000fe20000000800 */
[----:B------:R-:W-:Y:S01]  /*3ce0*/  @!PT LDS RZ, [RZ] ;  /* 0x00000000fffff984 */ /* 0x000fe20000000800 */
[----:B------:R3:W-:Y:S06]  /*3cf0*/  MEMBAR.ALL.CTA ;  /* 0x0000000000007992 */ /* 0x0007ec0000008000 */
[----:B---3--:R-:W3:Y:S02]  /*3d00*/  FENCE.VIEW.ASYNC.S ;  /* 0x00000000000073c6 */ /* 0x008ee40000000000 */
[----:B---3--:R-:W-:Y:S01]  /*3d10*/  SYNCS.ARRIVE.TRANS64.RED.A1T0 RZ, [UR29], RZ ;  /* 0x000000ffffff79a7 */ /* 0x008fe2000810041d */
[----:B------:R-:W3:Y:S01]  /*3d20*/  SYNCS.PHASECHK.TRANS64.TRYWAIT P0, [UR23+0x180], R0 ;  /* 0x00018000ff0075a7 */ /* 0x000ee20008001117 */
[----:B--2---:R-:W-:Y:S01]  /*3d30*/  LOP3.LUT P2, RZ, R6, 0x1, RZ, 0xc0, !PT ;  /* 0x0000000106ff7812 */ /* 0x004fe2000784c0ff */
[----:B---3--:R-:W-:-:S12]  /*3d40*/  @!P0 BRA `(.L_x_69) ;  /* 0x0000005800948947 */ /* 0x008fd80003800000 */
.L_x_187:
[----:B------:R-:W-:Y:S05]  /*3d50*/  BRA.U !UP3, `(.L_x_70) ;  /* 0x000000010bc87547 */ /* 0x000fea000b800000 */
[----:B--2---:R-:W-:Y:S01]  /*3d60*/  IMAD.U32 R0, RZ, RZ, UR22 ;  /* 0x00000016ff007e24 */ /* 0x004fe2000f8e00ff */
[----:B------:R-:W-:-:S04]  /*3d70*/  ULEA UR4, UR17, UR18, 0x3 ;  /* 0x0000001211047291 */ /* 0x000fc8000f8e18ff */
[----:B------:R-:W-:-:S05]  /*3d80*/  LEA R0, R0, R1, 0x2 ;  /* 0x0000000100007211 */ /* 0x000fca00078e10ff */
[----:B------:R2:W5:Y:S01]  /*3d90*/  LDL R4, [R0] ;  /* 0x0000000000047983 */ /* 0x0005620000100800 */
[----:B------:R-:W-:Y:S01]  /*3da0*/  UPLOP3.LUT UP2, UPT, UPT, UPT, UPT, 0x40, 0x4 ;  /* 0x000000000004789c */ /* 0x000fe20003f4e870 */
[----:B------:R-:W-:Y:S01]  /*3db0*/  UMOV UR15, UR28 ;  /* 0x0000001c000f7c82 */ /* 0x000fe20008000000 */
[----:B------:R-:W-:Y:S01]  /*3dc0*/  UMOV UR8, UR17 ;  /* 0x0000001100087c82 */ /* 0x000fe20008000000 */
[----:B--2---:R-:W-:-:S04]  /*3dd0*/  SHF.L.U32 R0, R2, 0x1f, RZ ;  /* 0x0000001f02007819 */ /* 0x004fc800000006ff */
[----:B------:R2:W3:Y:S04]  /*3de0*/  SYNCS.PHASECHK.TRANS64.TRYWAIT P1, [UR4], R0 ;  /* 0x00000000ff0075a7 */ /* 0x0004e80008021104 */
.L_x_73:
[----:B------:R-:W-:Y:S01]  /*3df0*/  ULEA UR16, UR8, UR18, 0x3 ;  /* 0x0000001208107291 */ /* 0x000fe2000f8e18ff */
[----:B--234-:R-:W-:Y:S11]  /*3e00*/  @P1 BRA `(.L_x_71) ;  /* 0x00000000000c1947 */ /* 0x01cff60003800000 */
[----:B------:R-:W-:Y:S04]  /*3e10*/  SHF.L.U32 R5, R2, 0x1f, RZ ;  /* 0x0000001f02057819 */ /* 0x000fe800000006ff */
[----:B------:R-:W3:Y:S02]  /*3e20*/  SYNCS.PHASECHK.TRANS64.TRYWAIT P0, [UR16], R5 ;  /* 0x00000005ff0075a7 */ /* 0x000ee40008001110 */
[----:B---3--:R-:W-:Y:S05]  /*3e30*/  @!P0 BRA `(.L_x_72) ;  /* 0x0000005800708947 */ /* 0x008fea0003800000 */
.L_x_71:
[----:B------:R-:W-:Y:S01]  /*3e40*/  UISETP.NE.AND UP0, UPT, UR15, URZ, UPT ;  /* 0x000000ff0f00728c */ /* 0x000fe2000bf05270 */
[----:B------:R-:W-:Y:S01]  /*3e50*/  PLOP3.LUT P1, PT, PT, PT, PT, 0x80, 0x8 ;  /* 0x000000000008781c */ /* 0x000fe20003f2f070 */
[----:B------:R-:W-:Y:S02]  /*3e60*/  UIADD3 UR4, UPT, UPT, UR8, 0x1, URZ ;  /* 0x0000000108047890 */ /* 0x000fe4000fffe0ff */
[----:B------:R-:W-:Y:S02]  /*3e70*/  ULEA UR10, UR8, UR21, 0x9 ;  /* 0x00000015080a7291 */ /* 0x000fe4000f8e48ff */
[----:B------:R-:W-:Y:S01]  /*3e80*/  UISETP.NE.AND UP1, UPT, UR4, 0x11, UPT ;  /* 0x000000110400788c */ /* 0x000fe2000bf25270 */
[----:B------:R-:W-:Y:S01]  /*3e90*/  PLOP3.LUT P0, PT, PT, PT, UP0, 0x80, 0x8 ;  /* 0x000000000008781c */ /* 0x000fe20003f0f008 */
[----:B------:R-:W-:Y:S02]  /*3ea0*/  ULEA UR8, UR8, UR20, 0x8 ;  /* 0x0000001408087291 */ /* 0x000fe4000f8e40ff */
[----:B------:R-:W-:Y:S02]  /*3eb0*/  USEL UR5, URZ, 0x1, UP1 ;  /* 0x00000001ff057887 */ /* 0x000fe40008800000 */
[----:B------:R-:W-:Y:S02]  /*3ec0*/  USEL UR17, UR4, URZ, UP1 ;  /* 0x000000ff04117287 */ /* 0x000fe40008800000 */
[----:B------:R-:W-:Y:S02]  /*3ed0*/  UIADD3 UR12, UPT, UPT, UR10, 0x2, URZ ;  /* 0x000000020a0c7890 */ /* 0x000fe4000fffe0ff */
[----:B------:R-:W-:Y:S01]  /*3ee0*/  @UP0 ULEA UR4, UR17, UR18, 0x3 ;  /* 0x0000001211040291 */ /* 0x000fe2000f8e18ff */
[----:B------:R-:W-:Y:S01]  /*3ef0*/  LOP3.LUT R2, R2, UR5, RZ, 0x3c, !PT ;  /* 0x0000000502027c12 */ /* 0x000fe2000f8e3cff */
[----:B------:R-:W-:Y:S02]  /*3f00*/  UIADD3 UR6, UPT, UPT, UR8, 0x2, URZ ;  /* 0x0000000208067890 */ /* 0x000fe4000fffe0ff */
[----:B------:R-:W-:Y:S01]  /*3f10*/  UIADD3 UR5, UPT, UPT, UR16, 0x88, URZ ;  /* 0x0000008810057890 */ /* 0x000fe2000fffe0ff */
[----:B--2---:R-:W-:Y:S01]  /*3f20*/  @P0 SHF.L.U32 R0, R2, 0x1f, RZ ;  /* 0x0000001f02000819 */ /* 0x004fe200000006ff */
[----:B------:R-:W-:Y:S01]  /*3f30*/  UMOV UR11, 0x80004020 ;  /* 0x80004020000b7882 */ /* 0x000fe20000000000 */
[----:B------:R-:W-:Y:S01]  /*3f40*/  UMOV UR9, 0x80004020 ;  /* 0x8000402000097882 */ /* 0x000fe20000000000 */
[----:B------:R-:W-:Y:S01]  /*3f50*/  UMOV UR13, 0x80004020 ;  /* 0x80004020000d7882 */ /* 0x000fe20000000000 */
[----:B------:R4:W2:Y:S01]  /*3f60*/  @P0 SYNCS.PHASECHK.TRANS64.TRYWAIT P1, [UR4], R0 ;  /* 0x00000000ff0005a7 */ /* 0x0008a20008021104 */
[----:B------:R-:W-:Y:S11]  /*3f70*/  ELECT P0, URZ, PT ;  /* 0x0000000000ff782f */ /* 0x000ff60003800000 */
[----:B------:R-:W-:Y:S02]  /*3f80*/  @!UPT UIADD3 URZ, UPT, UPT, URZ, URZ, URZ ;  /* 0x000000fffffff290 */ /* 0x000fe4000fffe0ff */
[C---:B-----5:R-:W-:Y:S02]  /*3f90*/  @P0 R2UR.BROADCAST UR4, R4.reuse ;  /* 0x00000000040402ca */ /* 0x060fe400008e0000 */
[----:B------:R-:W-:Y:S11]  /*3fa0*/  ELECT P0, URZ, PT ;  /* 0x0000000000ff782f */ /* 0x000ff60003800000 */
[----:B------:R-:W-:Y:S02]  /*3fb0*/  @!UPT UIADD3 URZ, UPT, UPT, URZ, URZ, URZ ;  /* 0x000000fffffff290 */ /* 0x000fe4000fffe0ff */
[----:B------:R-:W-:Y:S01]  /*3fc0*/  @P0 R2UR.BROADCAST UR14, R4 ;  /* 0x00000000040e02ca */ /* 0x000fe200008e0000 */
[----:B------:R-:W-:Y:S01]  /*3fd0*/  UMOV UR7, 0x80004020 ;  /* 0x8000402000077882 */ /* 0x000fe20000000000 */
[----:B------:R3:W-:Y:S01]  /*3fe0*/  UTCHMMA gdesc[UR8], gdesc[UR10], tmem[UR4], tmem[UR26], idesc[UR27], UP2 ;  /* 0x00ff1a0a080075ea */ /* 0x0007e20009000004 */
[----:B------:R-:W-:Y:S10]  /*3ff0*/  UPLOP3.LUT UP2, UPT, UPT, UPT, UPT, 0x80, 0x8 ;  /* 0x000000000008789c */ /* 0x000ff40003f4f070 */
[----:B------:R4:W-:Y:S01]  /*4000*/  UTCHMMA gdesc[UR6], gdesc[UR12], tmem[UR14], tmem[UR24], idesc[UR25], UPT ;  /* 0x00ff180c060075ea */ /* 0x0009e2000b80000e */
[----:B------:R4:W-:Y:S01]  /*4010*/  UTCBAR.MULTICAST [UR5], URZ, UR19 ;  /* 0x000000ff050073e9 */ /* 0x0009e20008000813 */
[----:B---3--:R-:W-:Y:S02]  /*4020*/  UIADD3 UR4, UPT, UPT, UR15, 0x1, URZ ;  /* 0x000000010f047890 */ /* 0x008fe4000fffe0ff */
[----:B------:R-:W-:Y:S02]  /*4030*/  UIADD3 UR9, UPT, UPT, UR15, -0x1, URZ ;  /* 0xffffffff0f097890 */ /* 0x000fe4000fffe0ff */
[----:B------:R-:W-:Y:S01]  /*4040*/  UISETP.GT.U32.AND UP0, UPT, UR4, 0x1, UPT ;  /* 0x000000010400788c */ /* 0x000fe2000bf04070 */
[----:B------:R-:W-:Y:S04]  /*4050*/  UMOV UR8, UR17 ;  /* 0x0000001100087c82 */ /* 0x000fe80008000000 */
[----:B------:R-:W-:Y:S04]  /*4060*/  UMOV UR15, UR9 ;  /* 0x00000009000f7c82 */ /* 0x000fe80008000000 */
[----:B------:R-:W-:Y:S05]  /*4070*/  BRA.U UP0, `(.L_x_73) ;  /* 0xfffffffd005c7547 */ /* 0x000fea000b83ffff */
.L_x_70:
[----:B------:R-:W-:Y:S01]  /*4080*/  UIADD3 UR4, UPT, UPT, UR22, 0x1, URZ ;  /* 0x0000000116047890 */ /* 0x000fe2000fffe0ff */
[----:B------:R-:W-:Y:S01]  /*4090*/  LOP3.LUT R3, R3, 0x1, RZ, 0x3c, !PT ;  /* 0x0000000103037812 */ /* 0x000fe200078e3cff */
[----:B----4-:R-:W-:Y:S02]  /*40a0*/  UIADD3 UR5, UPT, UPT, UR23, 0x170, URZ ;  /* 0x0000017017057890 */ /* 0x010fe4000fffe0ff */
[----:B------:R-:W-:-:S04]  /*40b0*/  UISETP.NE.AND UP0, UPT, UR4, 0x2, UPT ;  /* 0x000000020400788c */ /* 0x000fc8000bf05270 */
[----:B------:R-:W-:Y:S02]  /*40c0*/  USEL UR6, URZ, 0x1, UP0 ;  /* 0x00000001ff067887 */ /* 0x000fe40008000000 */
[----:B------:R-:W-:Y:S01]  /*40d0*/  USEL UR22, UR4, URZ, UP0 ;  /* 0x000000ff04167287 */ /* 0x000fe20008000000 */
[----:B------:R3:W-:Y:S03]  /*40e0*/  UTCBAR [UR5], URZ ;  /* 0x000000ff050073e9 */ /* 0x0007e600080000ff */
[----:B------:R-:W-:Y:S01]  /*40f0*/  LOP3.LUT R8, R8, UR6, RZ, 0x3c, !PT ;  /* 0x0000000608087c12 */ /* 0x000fe2000f8e3cff */
[----:B------:R-:W-:Y:S07]  /*4100*/  @P2 BRA `(.L_x_74) ;  /* 0xfffffff800d02947 */ /* 0x000fee000383ffff */
[----:B------:R-:W4:Y:S01]  /*4110*/  S2UR UR6, SR_CgaCtaId ;  /* 0x00000000000679c3 */ /* 0x000f220000008800 */
[----:B------:R-:W-:Y:S01]  /*4120*/  ELECT P0, URZ, PT ;  /* 0x0000000000ff782f */ /* 0x000fe20003800000 */
[----:B--2---:R-:W-:Y:S01]  /*4130*/  IMAD.MOV.U32 R0, RZ, RZ, 0x1 ;  /* 0x00000001ff007424 */ /* 0x004fe200078e00ff */
[----:B------:R-:W-:Y:S01]  /*4140*/  UIADD3 UR18, UPT, UPT, UR18, 0x180, URZ ;  /* 0x0000018012127890 */ /* 0x000fe2000fffe0ff */
[----:B------:R-:W-:Y:S01]  /*4150*/  SHF.L.U32 R2, R8, 0x1f, RZ ;  /* 0x0000001f08027819 */ /* 0x000fe200000006ff */
[----:B------:R-:W-:-:S03]  /*4160*/  UMOV UR4, 0x40 ;  /* 0x0000004000047882 */ /* 0x000fc60000000000 */
[----:B------:R-:W-:Y:S01]  /*4170*/  UVIRTCOUNT.DEALLOC.SMPOOL 0x80 ;  /* 0x000000800000784c */ /* 0x000fe20000000000 */
[----:B----4-:R-:W-:Y:S02]  /*4180*/  ULEA UR6, UR6, UR4, 0x18 ;  /* 0x0000000406067291 */ /* 0x010fe4000f8ec0ff */
[----:B------:R-:W-:-:S07]  /*4190*/  ULEA UR4, UR22, UR18, 0x3 ;  /* 0x0000001216047291 */ /* 0x000fce000f8e18ff */
[----:B------:R2:W-:Y:S02]  /*41a0*/  @P0 STS.U8 [UR6+0x1c], R0 ;  /* 0x00001c00ff000988 */ /* 0x0005e40008000006 */
[----:B------:R-:W4:Y:S02]  /*41b0*/  SYNCS.PHASECHK.TRANS64.TRYWAIT P0, [UR4], R2 ;  /* 0x00000002ff0075a7 */ /* 0x000f240008001104 */
[----:B--2-4-:R-:W-:Y:S05]  /*41c0*/  @!P0 BRA `(.L_x_75) ;  /* 0x0000005400a48947 */ /* 0x014fea0003800000 */
.L_x_190:
[----:B------:R-:W-:-:S04]  /*41d0*/  UIADD3 UR4, UPT, UPT, UR22, 0x1, URZ ;  /* 0x0000000116047890 */ /* 0x000fc8000fffe0ff */
[----:B------:R-:W-:-:S04]  /*41e0*/  UISETP.NE.AND UP0, UPT, UR4, 0x2, UPT ;  /* 0x000000020400788c */ /* 0x000fc8000bf05270 */
[----:B---3--:R-:W-:Y:S02]  /*41f0*/  USEL UR5, URZ, 0x1, UP0 ;  /* 0x00000001ff057887 */ /* 0x008fe40008000000 */
[----:B------:R-:W-:-:S04]  /*4200*/  USEL UR4, UR4, URZ, UP0 ;  /* 0x000000ff04047287 */ /* 0x000fc80008000000 */
[----:B------:R-:W-:Y:S01]  /*4210*/  ULEA UR4, UR4, UR18, 0x3 ;  /* 0x0000001204047291 */ /* 0x000fe2000f8e18ff */
[----:B--2---:R-:W-:-:S04]  /*4220*/  LOP3.LUT R2, R8, UR5, RZ, 0x3c, !PT ;  /* 0x0000000508027c12 */ /* 0x004fc8000f8e3cff */
[----:B------:R-:W-:-:S04]  /*4230*/  SHF.L.U32 R2, R2, 0x1f, RZ ;  /* 0x0000001f02027819 */ /* 0x000fc800000006ff */
[----:B------:R-:W2:Y:S02]  /*4240*/  SYNCS.PHASECHK.TRANS64.TRYWAIT P0, [UR4], R2 ;  /* 0x00000002ff0075a7 */ /* 0x000ea40008001104 */
[----:B--2---:R-:W-:Y:S05]  /*4250*/  @!P0 BRA `(.L_x_76) ;  /* 0x0000005400988947 */ /* 0x004fea0003800000 */
.L_x_192:
[----:B------:R-:W-:Y:S01]  /*4260*/  NOP ;  /* 0x0000000000007918 */ /* 0x000fe20000000000 */
[----:B--2---:R-:W2:Y:S01]  /*4270*/  LDS R0, [UR6+0x14] ;  /* 0x00001406ff007984 */ /* 0x004ea20008000800 */
[----:B------:R-:W-:Y:S01]  /*4280*/  LOP3.LUT R3, R9, 0xffff, RZ, 0xc0, !PT ;  /* 0x0000ffff09037812 */ /* 0x000fe200078ec0ff */
[----:B------:R-:W-:-:S03]  /*4290*/  IMAD.MOV.U32 R2, RZ, RZ, 0xffff ;  /* 0x0000ffffff027424 */ /* 0x000fc600078e00ff */
[----:B------:R-:W-:-:S04]  /*42a0*/  SHF.R.U32.HI R3, RZ, 0x5, R3 ;  /* 0x00000005ff037819 */ /* 0x000fc80000011603 */
[----:B------:R-:W-:-:S04]  /*42b0*/  SHF.L.U32 R2, R2, R3, RZ ;  /* 0x0000000302027219 */ /* 0x000fc800000006ff */
[----:B--2---:R-:W-:-:S04]  /*42c0*/  LOP3.LUT R0, R0, R2, RZ, 0xc0, !PT ;  /* 0x0000000200007212 */ /* 0x004fc800078ec0ff */
[----:B------:R-:W-:Y:S01]  /*42d0*/  ISETP.NE.AND P0, PT, R0, R2, PT ;  /* 0x000000020000720c */ /* 0x000fe20003f05270 */
[----:B------:R-:W-:-:S05]  /*42e0*/  IMAD.MOV.U32 R0, RZ, RZ, 0x1 ;  /* 0x00000001ff007424 */ /* 0x000fca00078e00ff */
[----:B------:R-:W-:-:S07]  /*42f0*/  SHF.L.U32 R0, R0, R3, RZ ;  /* 0x0000000300007219 */ /* 0x000fce00000006ff */
[----:B------:R-:W-:Y:S05]  /*4300*/  @P0 BRA `(.L_x_77) ;  /* 0x00000000005c0947 */ /* 0x000fea0003800000 */
[----:B------:R-:W2:Y:S02]  /*4310*/  LDS R3, [UR6+0x18] ;  /* 0x00001806ff037984 */ /* 0x000ea40008000800 */
[----:B--2---:R-:W-:-:S04]  /*4320*/  LOP3.LUT R3, R3, R0, RZ, 0xc0, !PT ;  /* 0x0000000003037212 */ /* 0x004fc800078ec0ff */
[----:B------:R-:W-:-:S13]  /*4330*/  ISETP.NE.AND P0, PT, R3, R0, PT ;  /* 0x000000000300720c */ /* 0x000fda0003f05270 */
[----:B------:R-:W-:Y:S05]  /*4340*/  @P0 BRA `(.L_x_78) ;  /* 0x0000000000400947 */ /* 0x000fea0003800000 */
[----:B------:R-:W-:Y:S01]  /*4350*/  R2UR UR4, R2 ;  /* 0x00000000020472ca */ /* 0x000fe200000e0000 */
[----:B------:R-:W2:Y:S01]  /*4360*/  S2R R3, SR_LANEID ;  /* 0x0000000000037919 */ /* 0x000ea20000000000 */
[----:B------:R-:W-:-:S04]  /*4370*/  LOP3.LUT R0, RZ, R0, RZ, 0x33, !PT ;  /* 0x00000000ff007212 */ /* 0x000fc800078e33ff */
[----:B------:R-:W3:Y:S07]  /*4380*/  REDUX UR7, R0 ;  /* 0x00000000000773c4 */ /* 0x000eee0000000000 */
[----:B------:R-:W-:-:S03]  /*4390*/  ULOP3.LUT UR5, URZ, UR4, URZ, 0x33, !UPT ;  /* 0x00000004ff057292 */ /* 0x000fc6000f8e33ff */
[----:B------:R-:W-:Y:S02]  /*43a0*/  VOTEU.ANY UR4, UPT, PT ;  /* 0x0000000000047886 */ /* 0x000fe400038e0100 */
[----:B------:R-:W-:Y:S01]  /*43b0*/  UFLO.U32 UR4, UR4 ;  /* 0x00000004000472bd */ /* 0x000fe200080e0000 */
[----:B------:R-:W-:-:S04]  /*43c0*/  IMAD.U32 R2, RZ, RZ, UR5 ;  /* 0x00000005ff027e24 */ /* 0x000fc8000f8e00ff */
[----:B------:R-:W4:Y:S02]  /*43d0*/  REDUX UR8, R2 ;  /* 0x00000000020873c4 */ /* 0x000f240000000000 */
[----:B------:R1:W-:Y:S01]  /*43e0*/  UTCATOMSWS.AND URZ, UR5 ;  /* 0x0000000500ff79e3 */ /* 0x0003e20008000000 */
[----:B---3--:R-:W-:Y:S01]  /*43f0*/  IMAD.U32 R0, RZ, RZ, UR7 ;  /* 0x00000007ff007e24 */ /* 0x008fe2000f8e00ff */
[----:B--2---:R-:W-:Y:S01]  /*4400*/  ISETP.EQ.U32.AND P0, PT, R3, UR4, PT ;  /* 0x0000000403007c0c */ /* 0x004fe2000bf02070 */
[----:B----4-:R-:W-:-:S12]  /*4410*/  IMAD.U32 R2, RZ, RZ, UR8 ;  /* 0x00000008ff027e24 */ /* 0x010fd8000f8e00ff */
[----:B------:R2:W-:Y:S04]  /*4420*/  @P0 ATOMS.AND RZ, [UR6+0x14], R2 ;  /* 0x00001402ffff098c */ /* 0x0005e8000a800006 */
[----:B------:R2:W-:Y:S01]  /*4430*/  @P0 ATOMS.AND RZ, [UR6+0x18], R0 ;  /* 0x00001800ffff098c */ /* 0x0005e2000a800006 */
[----:B-1----:R-:W-:Y:S05]  /*4440*/  BRA `(.L_x_79) ;  /* 0x0000000000147947 */ /* 0x002fea0003800000 */
.L_x_78:
[----:B------:R-:W-:Y:S02]  /*4450*/  MOV R2, 0x4470 ;  /* 0x0000447000027802 */ /* 0x000fe40000000f00 */
[----:B-1---5:R-:W-:Y:S05]  /*4460*/  CALL.REL.NOINC `($__internal_0_$__cuda_sm10x_tcgen05_guardrail_trap_col_being_dealloced_not_returned_by_alloc) ;  /* 0x0000005800847944 */ /* 0x022fea0003c00000 */
[----:B------:R-:W-:Y:S05]  /*4470*/  BRA `(.L_x_79) ;  /* 0x0000000000087947 */ /* 0x000fea0003800000 */
.L_x_77:
[----:B------:R-:W-:Y:S02]  /*4480*/  MOV R2, 0x44a0 ;  /* 0x000044a000027802 */ /* 0x000fe40000000f00 */
[----:B-1---5:R-:W-:Y:S05]  /*4490*/  CALL.REL.NOINC `($__internal_2_$__cuda_sm10x_tcgen05_guardrail_trap_unallocated_columns_being_dealloced) ;  /* 0x0000005800907944 */ /* 0x022fea0003c00000 */
.L_x_79:
[----:B------:R-:W-:Y:S01]  /*44a0*/  NOP ;  /* 0x0000000000007918 */ /* 0x000fe20000000000 */
[----:B------:R-:W-:Y:S05]  /*44b0*/  EXIT ;  /* 0x000000000000794d */ /* 0x000fea0003800000 */
.L_x_63:
[----:B------:R-:W-:-:S09]  /*44c0*/  UISETP.NE.OR UP0, UPT, UR18, 0x3, !UP3 ;  /* 0x000000031200788c */ /* 0x000fd2000df05670 */
[----:B------:R-:W-:Y:S05]  /*44d0*/  BRA.U UP0, `(.L_x_80) ;  /* 0x0000001100b07547 */ /* 0x000fea000b800000 */
[----:B------:R-:W2:Y:S01]  /*44e0*/  LDCU.64 UR4, c[0x0][0x888] ;  /* 0x00011100ff0477ac */ /* 0x000ea20008000a00 */
[----:B------:R-:W3:Y:S01]  /*44f0*/  S2UR UR10, SR_CgaCtaId ;  /* 0x00000000000a79c3 */ /* 0x000ee20000008800 */
[----:B------:R-:W-:Y:S01]  /*4500*/  HFMA2 R10, -RZ, RZ, 0, 5.9604644775390625e-08 ;  /* 0x00000001ff0a7431 */ /* 0x000fe200000001ff */
[----:B------:R-:W-:Y:S01]  /*4510*/  MOV R9, RZ ;  /* 0x000000ff00097202 */ /* 0x000fe20000000f00 */
[----:B------:R-:W4:Y:S01]  /*4520*/  LDCU UR48, c[0x0][0x370] ;  /* 0x00006e00ff3077ac */ /* 0x000f220008000800 */
[----:B------:R-:W-:Y:S01]  /*4530*/  HFMA2 R0, -RZ, RZ, 0, 0.00048828125 ;  /* 0x00001000ff007431 */ /* 0x000fe200000001ff */
[----:B------:R-:W4:Y:S03]  /*4540*/  LDCU.128 UR44, c[0x0][0xb10] ;  /* 0x00016200ff2c77ac */ /* 0x000f260008000c00 */
[----:B------:R-:W1:Y:S01]  /*4550*/  LDC.64 R12, c[0x0][0x348] ;  /* 0x0000d200ff0c7b82 */ /* 0x000e620000000a00 */
[----:B------:R-:W3:Y:S01]  /*4560*/  LDCU UR38, c[0x0][0x374] ;  /* 0x00006e80ff2677ac */ /* 0x000ee20008000800 */
[----:B------:R-:W3:Y:S01]  /*4570*/  LDCU.64 UR40, c[0x0][0x890] ;  /* 0x00011200ff2877ac */ /* 0x000ee20008000a00 */
[----:B------:R-:W3:Y:S01]  /*4580*/  LDCU UR30, c[0x0][0xb0c] ;  /* 0x00016180ff1e77ac */ /* 0x000ee20008000800 */
[----:B--2---:R-:W-:Y:S01]  /*4590*/  UISETP.NE.U32.AND UP0, UPT, UR4, URZ, UPT ;  /* 0x000000ff0400728c */ /* 0x004fe2000bf05070 */
[----:B------:R-:W2:Y:S01]  /*45a0*/  LDCU UR64, c[0x0][0xb20] ;  /* 0x00016400ff4077ac */ /* 0x000ea20008000800 */
[----:B------:R-:W2:Y:S01]  /*45b0*/  LDCU UR4, c[0x0][0xb30] ;  /* 0x00016600ff0477ac */ /* 0x000ea20008000800 */
[----:B------:R-:W2:Y:S01]  /*45c0*/  LDCU.128 UR52, c[0x0][0x980] ;  /* 0x00013000ff3477ac */ /* 0x000ea20008000c00 */
[----:B------:R-:W-:Y:S01]  /*45d0*/  UMOV UR31, 0x400 ;  /* 0x00000400001f7882 */ /* 0x000fe20000000000 */
[----:B----4-:R-:W-:-:S02]  /*45e0*/  UIMAD.WIDE.U32 UR6, UR48, UR44, URZ ;  /* 0x0000002c300672a5 */ /* 0x010fc4000f8e00ff */
[----:B---3--:R-:W-:Y:S02]  /*45f0*/  UIMAD.WIDE.U32 UR8, UR38, UR47, URZ ;  /* 0x0000002f260872a5 */ /* 0x008fe4000f8e00ff */
[----:B------:R-:W-:Y:S02]  /*4600*/  ULEA UR31, UR10, UR31, 0x18 ;  /* 0x0000001f0a1f7291 */ /* 0x000fe4000f8ec0ff */
[----:B------:R-:W-:Y:S02]  /*4610*/  UISETP.NE.AND.EX UP5, UPT, UR5, URZ, UPT, UP0 ;  /* 0x000000ff0500728c */ /* 0x000fe4000bfa5300 */
[----:B------:R-:W-:Y:S02]  /*4620*/  UISETP.NE.U32.AND UP6, UPT, UR40, URZ, UPT ;  /* 0x000000ff2800728c */ /* 0x000fe4000bfc5070 */
[----:B------:R-:W-:Y:S02]  /*4630*/  UIADD3 UR56, UPT, UPT, UR31, 0x128, URZ ;  /* 0x000001281f387890 */ /* 0x000fe4000fffe0ff */
[----:B------:R-:W-:-:S02]  /*4640*/  UIADD3 UR49, UPT, UPT, UR31, 0x168, URZ ;  /* 0x000001681f317890 */ /* 0x000fc4000fffe0ff */
[----:B------:R-:W-:Y:S02]  /*4650*/  UIADD3 UR33, UPT, UPT, UR31, 0x110, URZ ;  /* 0x000001101f217890 */ /* 0x000fe4000fffe0ff */
[----:B------:R-:W-:Y:S02]  /*4660*/  UIADD3 UR25, UPT, UPT, UR31, 0x118, URZ ;  /* 0x000001181f197890 */ /* 0x000fe4000fffe0ff */
[----:B------:R-:W-:Y:S02]  /*4670*/  UIADD3 UR17, UPT, UPT, UR31, 0x120, URZ ;  /* 0x000001201f117890 */ /* 0x000fe4000fffe0ff */
[----:B------:R-:W-:Y:S02]  /*4680*/  UISETP.NE.AND UP0, UPT, UR39, 0x1, UPT ;  /* 0x000000012700788c */ /* 0x000fe4000bf05270 */
[----:B------:R-:W-:Y:S01]  /*4690*/  UISETP.NE.AND UP0, UPT, UR30, 0x1, UPT ;  /* 0x000000011e00788c */ /* 0x000fe2000bf05270 */
[----:B------:R-:W-:Y:S01]  /*46a0*/  UMOV UR61, UR7 ;  /* 0x00000007003d7c82 */ /* 0x000fe20008000000 */
[----:B------:R-:W-:Y:S01]  /*46b0*/  UMOV UR60, UR9 ;  /* 0x00000009003c7c82 */ /* 0x000fe20008000000 */
[----:B------:R-:W-:-:S02]  /*46c0*/  USEL UR62, URZ, 0x1, UP4 ;  /* 0x00000001ff3e7887 */ /* 0x000fc4000a000000 */
[----:B------:R-:W-:Y:S02]  /*46d0*/  UISETP.GE.AND UP2, UPT, UR39, 0x1, UPT ;  /* 0x000000012700788c */ /* 0x000fe4000bf46270 */
[----:B------:R-:W-:Y:S02]  /*46e0*/  UISETP.NE.AND UP0, UPT, UR46, 0x1, UPT ;  /* 0x000000012e00788c */ /* 0x000fe4000bf05270 */
[----:B------:R-:W-:Y:S01]  /*46f0*/  UPLOP3.LUT UP4, UPT, UPT, UPT, UPT, 0x40, 0x4 ;  /* 0x000000000004789c */ /* 0x000fe20003f8e870 */
[----:B------:R-:W3:Y:S01]  /*4700*/  LDCU.64 UR22, c[0x0][0xb28] ;  /* 0x00016500ff1677ac */ /* 0x000ee20008000a00 */
[----:B------:R-:W4:Y:S01]  /*4710*/  LDCU.64 UR42, c[0x0][0x990] ;  /* 0x00013200ff2a77ac */ /* 0x000f220008000a00 */
[----:B------:R-:W-:Y:S02]  /*4720*/  UISETP.NE.AND.EX UP6, UPT, UR41, URZ, UPT, UP6 ;  /* 0x000000ff2900728c */ /* 0x000fe4000bfc5360 */
[----:B------:R-:W-:Y:S02]  /*4730*/  UPRMT UR56, UR10, 0x654, UR56 ;  /* 0x000006540a387896 */ /* 0x000fe40008000038 */
[----:B------:R-:W-:-:S02]  /*4740*/  UPRMT UR49, URZ, 0x654, UR49 ;  /* 0x00000654ff317896 */ /* 0x000fc40008000031 */
[----:B------:R-:W-:Y:S02]  /*4750*/  UPRMT UR59, UR10, 0x654, UR33 ;  /* 0x000006540a3b7896 */ /* 0x000fe40008000021 */
[----:B------:R-:W-:Y:S02]  /*4760*/  UPRMT UR58, UR10, 0x654, UR25 ;  /* 0x000006540a3a7896 */ /* 0x000fe40008000019 */
[----:B------:R-:W-:Y:S02]  /*4770*/  UPRMT UR57, UR10, 0x654, UR17 ;  /* 0x000006540a397896 */ /* 0x000fe40008000011 */
[----:B------:R-:W-:Y:S02]  /*4780*/  USHF.R.U32.HI UR61, URZ, UR45, UR61 ;  /* 0x0000002dff3d7299 */ /* 0x000fe4000801163d */
[----:B--2---:R-:W-:Y:S02]  /*4790*/  USHF.R.U32.HI UR60, URZ, UR64, UR60 ;  /* 0x00000040ff3c7299 */ /* 0x004fe4000801163c */
[----:B------:R-:W-:-:S02]  /*47a0*/  UISETP.NE.AND UP3, UPT, UR4, 0x1, UPT ;  /* 0x000000010400788c */ /* 0x000fc4000bf65270 */
[----:B------:R-:W-:Y:S02]  /*47b0*/  UISETP.NE.AND UP2, UPT, UR52, 0x1, UPT ;  /* 0x000000013400788c */ /* 0x000fe4000bf45270 */
[----:B-1-34-:R-:W-:-:S11]  /*47c0*/  UISETP.NE.AND UP0, UPT, UR55, 0x1, UPT ;  /* 0x000000013700788c */ /* 0x01afd6000bf05270 */
.L_x_91:
[----:B------:R-:W-:Y:S04]  /*47d0*/  SHF.L.U32 R3, R9, 0x1f, RZ ;  /* 0x0000001f09037819 */ /* 0x000fe800000006ff */
[----:B-1----:R-:W1:Y:S02]  /*47e0*/  SYNCS.PHASECHK.TRANS64.TRYWAIT P0, [UR31+0x160], R3 ;  /* 0x00016003ff0075a7 */ /* 0x002e64000800111f */
[----:B-1----:R-:W-:Y:S05]  /*47f0*/  @!P0 BRA `(.L_x_81) ;  /* 0x0000005000488947 */ /* 0x002fea0003800000 */
.L_x_194:
[----:B------:R-:W2:Y:S01]  /*4800*/  LDS.128 R4, [UR31+0x1a0] ;  /* 0x0001a01fff047984 */ /* 0x000ea20008000c00 */
[----:B------:R-:W-:Y:S01]  /*4810*/  UISETP.GE.AND UP0, UPT, UR39, 0x1, UPT ;  /* 0x000000012700788c */ /* 0x000fe2000bf06270 */
[----:B------:R-:W-:Y:S01]  /*4820*/  @!PT LDS RZ, [RZ] ;  /* 0x00000000fffff984 */ /* 0x000fe20000000800 */
[----:B------:R-:W-:Y:S01]  /*4830*/  @!PT LDS RZ, [RZ] ;  /* 0x00000000fffff984 */ /* 0x000fe20000000800 */
[----:B------:R-:W-:Y:S01]  /*4840*/  @!PT LDS RZ, [RZ] ;  /* 0x00000000fffff984 */ /* 0x000fe20000000800 */
[----:B------:R-:W-:Y:S01]  /*4850*/  @!PT LDS RZ, [RZ] ;  /* 0x00000000fffff984 */ /* 0x000fe20000000800 */
[----:B------:R3:W-:Y:S06]  /*4860*/  MEMBAR.ALL.CTA ;  /* 0x0000000000007992 */ /* 0x0007ec0000008000 */
[----:B---3--:R-:W3:Y:S02]  /*4870*/  FENCE.VIEW.ASYNC.S ;  /* 0x00000000000073c6 */ /* 0x008ee40000000000 */
[----:B---3--:R-:W-:Y:S01]  /*4880*/  SYNCS.ARRIVE.TRANS64.RED.A1T0 RZ, [UR49], RZ ;  /* 0x000000ffffff79a7 */ /* 0x008fe20008100431 */
[----:B--2---:R-:W-:Y:S11]  /*4890*/  LOP3.LUT P0, RZ, R6, 0x1, RZ, 0xc0, !PT ;  /* 0x0000000106ff7812 */ /* 0x004ff6000780c0ff */
[----:B------:R-:W-:Y:S02]  /*48a0*/  @!UPT UIADD3 URZ, UPT, UPT, URZ, URZ, URZ ;  /* 0x000000fffffff290 */ /* 0x000fe4000fffe0ff */
[----:B------:R-:W-:Y:S01]  /*48b0*/  VOTEU.ANY UP2, P0 ;  /* 0x0000000000ff7886 */ /* 0x000fe20000040100 */
[----:B------:R-:W-:Y:S11]  /*48c0*/  PLOP3.LUT P0, PT, PT, PT, UP2, 0x80, 0x8 ;  /* 0x000000000008781c */ /* 0x000ff60003f0f028 */
[----:B------:R-:W-:Y:S02]  /*48d0*/  @!UPT UIADD3 URZ, UPT, UPT, URZ, URZ, URZ ;  /* 0x000000fffffff290 */ /* 0x000fe4000fffe0ff */
[----:B-1----:R-:W-:Y:S02]  /*48e0*/  @P0 MOV R3, R4 ;  /* 0x0000000400030202 */ /* 0x002fe40000000f00 */
[----:B------:R-:W-:Y:S02]  /*48f0*/  @P0 LOP3.LUT R2, R5, 0xffff, RZ, 0xc0, !PT ;  /* 0x0000ffff05020812 */ /* 0x000fe400078ec0ff */
[----:B------:R-:W-:Y:S02]  /*4900*/  @P0 R2UR UR5, R3 ;  /* 0x00000000030502ca */ /* 0x000fe400000e0000 */
[----:B------:R-:W-:Y:S11]  /*4910*/  @P0 R2UR UR4, R2 ;  /* 0x00000000020402ca */ /* 0x000ff600000e0000 */
[----:B------:R-:W-:Y:S02]  /*4920*/  @UP2 UMOV UR15, UR5 ;  /* 0x00000005000f2c82 */ /* 0x000fe40008000000 */
[----:B------:R-:W-:Y:S01]  /*4930*/  @UP2 UMOV UR14, UR4 ;  /* 0x00000004000e2c82 */ /* 0x000fe20008000000 */
[----:B------:R-:W-:Y:S05]  /*4940*/  BRA.U !UP0, `(.L_x_82) ;  /* 0x0000000108c07547 */ /* 0x000fea000b800000 */
[----:B------:R-:W-:Y:S02]  /*4950*/  UIMAD.WIDE.U32 UR8, UR14, UR47, URZ ;  /* 0x0000002f0e0872a5 */ /* 0x000fe4000f8e00ff */
[----:B------:R-:W-:Y:S02]  /*4960*/  UP2UR UR16, UPR, URZ, 0x4 ;  /* 0x00000004ff107883 */ /* 0x000fe40008000000 */
[----:B------:R-:W-:Y:S02]  /*4970*/  UISETP.NE.AND UP2, UPT, UR46, 0x1, UPT ;  /* 0x000000012e00788c */ /* 0x000fe4000bf45270 */
[----:B------:R-:W-:Y:S02]  /*4980*/  UIMAD.WIDE.U32 UR10, UR15, UR44, URZ ;  /* 0x0000002c0f0a72a5 */ /* 0x000fe4000f8e00ff */
[----:B------:R-:W-:Y:S02]  /*4990*/  USEL UR4, UR38, UR60, !UP2 ;  /* 0x0000003c26047287 */ /* 0x000fe4000d000000 */
[----:B------:R-:W-:Y:S02]  /*49a0*/  UISETP.NE.AND UP0, UPT, UR30, 0x1, UPT ;  /* 0x000000011e00788c */ /* 0x000fe4000bf05270 */
[----:B------:R-:W-:Y:S02]  /*49b0*/  UP2UR UR20, UPR, URZ, 0x2 ;  /* 0x00000002ff147883 */ /* 0x000fe40008000000 */
[----:B------:R-:W-:Y:S02]  /*49c0*/  UISETP.NE.AND UP1, UPT, UR39, 0x1, UPT ;  /* 0x000000012700788c */ /* 0x000fe4000bf25270 */
[----:B------:R-:W-:Y:S02]  /*49d0*/  UIMAD.WIDE.U32 UR12, UR4, UR22, URZ ;  /* 0x00000016040c72a5 */ /* 0x000fe4000f8e00ff */
[----:B------:R-:W-:Y:S01]  /*49e0*/  USEL UR7, UR48, UR61, !UP0 ;  /* 0x0000003d30077287 */ /* 0x000fe2000c000000 */
[----:B------:R-:W-:Y:S02]  /*49f0*/  UMOV UR5, UR9 ;  /* 0x0000000900057c82 */ /* 0x000fe40008000000 */
[----:B------:R-:W-:Y:S02]  /*4a00*/  USHF.R.U32.HI UR6, URZ, UR64, UR5 ;  /* 0x00000040ff067299 */ /* 0x000fe40008011605 */
[----:B------:R-:W-:Y:S02]  /*4a10*/  UIMAD.WIDE.U32 UR18, UR7, UR22, URZ ;  /* 0x00000016071272a5 */ /* 0x000fe4000f8e00ff */
[----:B------:R-:W-:Y:S02]  /*4a20*/  USEL UR6, UR14, UR6, !UP2 ;  /* 0x000000060e067287 */ /* 0x000fe4000d000000 */
[----:B------:R-:W-:Y:S01]  /*4a30*/  UISETP.NE.AND UP2, UPT, UR16, URZ, UPT ;  /* 0x000000ff1000728c */ /* 0x000fe2000bf45270 */
[----:B------:R-:W-:Y:S01]  /*4a40*/  UMOV UR5, UR11 ;  /* 0x0000000b00057c82 */ /* 0x000fe20008000000 */
[----:B------:R-:W-:Y:S02]  /*4a50*/  UIMAD.WIDE.U32 UR10, UR6, UR22, URZ ;  /* 0x00000016060a72a5 */ /* 0x000fe4000f8e00ff */
[----:B------:R-:W-:Y:S03]  /*4a60*/  USHF.R.U32.HI UR8, URZ, UR45, UR5 ;  /* 0x0000002dff087299 */ /* 0x000fe60008011605 */
[----:B------:R-:W-:Y:S02]  /*4a70*/  UMOV UR5, UR13 ;  /* 0x0000000d00057c82 */ /* 0x000fe40008000000 */
[----:B------:R-:W-:Y:S03]  /*4a80*/  @UP1 USHF.R.U32.HI UR4, URZ, UR23, UR5 ;  /* 0x00000017ff041299 */ /* 0x000fe60008011605 */
[----:B------:R-:W-:Y:S01]  /*4a90*/  UMOV UR5, UR19 ;  /* 0x0000001300057c82 */ /* 0x000fe20008000000 */
[----:B------:R-:W-:Y:S02]  /*4aa0*/  UIMAD UR4, UR39, UR4, URZ ;  /* 0x00000004270472a4 */ /* 0x000fe4000f8e02ff */
[----:B------:R-:W-:Y:S02]  /*4ab0*/  @UP1 USHF.R.U32.HI UR7, URZ, UR23, UR5 ;  /* 0x00000017ff071299 */ /* 0x000fe40008011605 */
[----:B------:R-:W-:Y:S02]  /*4ac0*/  USEL UR5, UR15, UR8, !UP0 ;  /* 0x000000080f057287 */ /* 0x000fe4000c000000 */
[----:B------:R-:W-:Y:S02]  /*4ad0*/  UIMAD UR8, UR39, UR7, URZ ;  /* 0x00000007270872a4 */ /* 0x000fe4000f8e02ff */
[----:B------:R-:W-:Y:S03]  /*4ae0*/  UISETP.GE.AND UP0, UPT, UR6, UR4, UPT ;  /* 0x000000040600728c */ /* 0x000fe6000bf06270 */
[----:B------:R-:W-:Y:S01]  /*4af0*/  UMOV UR4, UR11 ;  /* 0x0000000b00047c82 */ /* 0x000fe20008000000 */
[----:B------:R-:W-:Y:S02]  /*4b00*/  UISETP.GE.OR UP0, UPT, UR5, UR8, UP0 ;  /* 0x000000080500728c */ /* 0x000fe40008706670 */
[----:B------:R-:W-:Y:S02]  /*4b10*/  USHF.R.U32.HI UR4, URZ, UR23, UR4 ;  /* 0x00000017ff047299 */ /* 0x000fe40008011604 */
[----:B------:R-:W-:Y:S02]  /*4b20*/  UIMAD.WIDE.U32 UR8, UR5, UR22, URZ ;  /* 0x00000016050872a5 */ /* 0x000fe4000f8e00ff */
[----:B------:R-:W-:Y:S04]  /*4b30*/  USEL UR10, UR6, UR4, !UP1 ;  /* 0x00000004060a7287 */ /* 0x000fe8000c800000 */
[----:B------:R-:W-:Y:S01]  /*4b40*/  UIADD3 UR11, UPT, UPT, -UR10, URZ, URZ ;  /* 0x000000ff0a0b7290 */ /* 0x000fe2000fffe1ff */
[----:B------:R-:W-:Y:S02]  /*4b50*/  @!UP0 UMOV UR4, UR9 ;  /* 0x0000000900048c82 */ /* 0x000fe40008000000 */
[----:B------:R-:W-:Y:S02]  /*4b60*/  @!UP0 USHF.R.U32.HI UR4, URZ, UR23, UR4 ;  /* 0x00000017ff048299 */ /* 0x000fe40008011604 */
[----:B------:R-:W-:Y:S02]  /*4b70*/  UIMAD UR8, UR39, UR11, UR6 ;  /* 0x0000000b270872a4 */ /* 0x000fe4000f8e0206 */
[----:B------:R-:W-:Y:S02]  /*4b80*/  @!UP0 USEL UR4, UR5, UR4, !UP1 ;  /* 0x0000000405048287 */ /* 0x000fe4000c800000 */
[----:B------:R-:W-:Y:S02]  /*4b90*/  UISETP.NE.AND UP1, UPT, UR20, URZ, UPT ;  /* 0x000000ff1400728c */ /* 0x000fe4000bf25270 */
[----:B------:R-:W-:Y:S02]  /*4ba0*/  @!UP0 UIMAD UR8, UR7, UR8, UR4 ;  /* 0x00000008070882a4 */ /* 0x000fe4000f8e0204 */
[----:B------:R-:W-:Y:S02]  /*4bb0*/  @!UP0 UIADD3 UR9, UPT, UPT, UR10, -UR4, URZ ;  /* 0x800000040a098290 */ /* 0x000fe4000fffe0ff */
[----:B------:R-:W-:Y:S02]  /*4bc0*/  UIADD3 UR4, UPT, UPT, -UR5, URZ, URZ ;  /* 0x000000ff05047290 */ /* 0x000fe4000fffe1ff */
[----:B------:R-:W-:Y:S02]  /*4bd0*/  UIADD3 UR7, UPT, UPT, -UR6, URZ, URZ ;  /* 0x000000ff06077290 */ /* 0x000fe4000fffe1ff */
[----:B------:R-:W-:Y:S02]  /*4be0*/  @!UP0 UIMAD UR6, UR9, UR39, UR5 ;  /* 0x00000027090682a4 */ /* 0x000fe4000f8e0205 */
[----:B------:R-:W-:Y:S02]  /*4bf0*/  UIMAD UR15, UR30, UR4, UR15 ;  /* 0x000000041e0f72a4 */ /* 0x000fe4000f8e020f */
[----:B------:R-:W-:Y:S01]  /*4c00*/  UIMAD UR4, UR46, UR7, UR14 ;  /* 0x000000072e0472a4 */ /* 0x000fe2000f8e020e */
[----:B------:R-:W-:Y:S02]  /*4c10*/  @!UP0 UMOV UR5, UR8 ;  /* 0x0000000800058c82 */ /* 0x000fe40008000000 */
[----:B------:R-:W-:Y:S02]  /*4c20*/  UIMAD UR15, UR5, UR30, UR15 ;  /* 0x0000001e050f72a4 */ /* 0x000fe4000f8e020f */
[----:B------:R-:W-:Y:S11]  /*4c30*/  UIMAD UR14, UR6, UR46, UR4 ;  /* 0x0000002e060e72a4 */ /* 0x000ff6000f8e0204 */
[----:B------:R-:W-:Y:S01]  /*4c40*/  @!UPT UIADD3 URZ, UPT, UPT, URZ, URZ, URZ ;  /* 0x000000fffffff290 */ /* 0x000fe2000fffe0ff */
.L_x_82:
[----:B------:R-:W1:Y:S01]  /*4c50*/  @!UP3 LDCU.128 UR8, c[0x0][0xb10] ;  /* 0x00016200ff08b7ac */ /* 0x000e620008000c00 */
[----:B------:R-:W-:Y:S02]  /*4c60*/  ISETP.NE.U32.AND P1, PT, RZ, UR40, PT ;  /* 0x00000028ff007c0c */ /* 0x000fe4000bf25070 */
[----:B------:R-:W-:Y:S02]  /*4c70*/  SHF.L.U32 R8, R10, 0x1f, RZ ;  /* 0x0000001f0a087819 */ /* 0x000fe400000006ff */
[----:B------:R-:W-:Y:S01]  /*4c80*/  ISETP.NE.AND.EX P1, PT, RZ, UR41, PT, P1 ;  /* 0x00000029ff007c0c */ /* 0x000fe2000bf25310 */
[----:B------:R-:W2:Y:S01]  /*4c90*/  @!UP3 LDCU UR5, c[0x0][0xb0c] ;  /* 0x00016180ff05b7ac */ /* 0x000ea20008000800 */
[----:B------:R-:W-:Y:S02]  /*4ca0*/  USHF.L.U32 UR34, UR21, 0x7, URZ ;  /* 0x0000000715227899 */ /* 0x000fe400080006ff */
[----:B-1----:R-:W-:Y:S07]  /*4cb0*/  UIMAD.WIDE.U32 UR6, UR15, UR8, URZ ;  /* 0x000000080f0672a5 */ /* 0x002fee000f8e00ff */
[----:B------:R-:W-:Y:S01]  /*4cc0*/  @!UP3 UMOV UR4, UR7 ;  /* 0x000000070004bc82 */ /* 0x000fe20008000000 */
[----:B--2---:R-:W-:Y:S02]  /*4cd0*/  @!UP3 UISETP.NE.AND UP0, UPT, UR5, 0x1, UPT ;  /* 0x000000010500b88c */ /* 0x004fe4000bf05270 */
[----:B------:R-:W-:Y:S02]  /*4ce0*/  @!UP3 USHF.R.U32.HI UR4, URZ, UR9, UR4 ;  /* 0x00000009ff04b299 */ /* 0x000fe40008011604 */
[----:B------:R-:W-:Y:S02]  /*4cf0*/  UIMAD.WIDE.U32 UR6, UR14, UR11, URZ ;  /* 0x0000000b0e0672a5 */ /* 0x000fe4000f8e00ff */
[----:B------:R-:W-:Y:S02]  /*4d00*/  @!UP3 USEL UR8, UR15, UR4, !UP0 ;  /* 0x000000040f08b287 */ /* 0x000fe4000c000000 */
[----:B------:R-:W-:Y:S03]  /*4d10*/  @!UP3 UISETP.NE.AND UP0, UPT, UR10, 0x1, UPT ;  /* 0x000000010a00b88c */ /* 0x000fe6000bf05270 */
[----:B------:R-:W-:Y:S02]  /*4d20*/  @!UP3 UMOV UR6, UR7 ;  /* 0x000000070006bc82 */ /* 0x000fe40008000000 */
[----:B------:R-:W1:Y:S02]  /*4d30*/  @!UP3 LDCU UR4, c[0x0][0xb20] ;  /* 0x00016400ff04b7ac */ /* 0x000e640008000800 */
[----:B-1----:R-:W-:Y:S04]  /*4d40*/  @!UP3 USHF.R.U32.HI UR6, URZ, UR4, UR6 ;  /* 0x00000004ff06b299 */ /* 0x002fe80008011606 */
[----:B------:R-:W-:Y:S04]  /*4d50*/  @!UP3 USEL UR6, UR14, UR6, !UP0 ;  /* 0x000000060e06b287 */ /* 0x000fe8000c000000 */
[----:B------:R-:W-:Y:S02]  /*4d60*/  @!UP3 UIADD3 UR4, UPT, UPT, -UR8, UR6, URZ ;  /* 0x000000060804b290 */ /* 0x000fe4000fffe1ff */
[----:B------:R-:W-:Y:S02]  /*4d70*/  @!UP3 UIADD3 UR6, UPT, UPT, UR8, -UR6, URZ ;  /* 0x800000060806b290 */ /* 0x000fe4000fffe0ff */
[----:B------:R-:W-:Y:S02]  /*4d80*/  @!UP3 UIMAD UR15, UR4, UR5, UR15 ;  /* 0x00000005040fb2a4 */ /* 0x000fe4000f8e020f */
[----:B------:R-:W-:Y:S01]  /*4d90*/  @!UP3 UIMAD UR14, UR6, UR10, UR14 ;  /* 0x0000000a060eb2a4 */ /* 0x000fe2000f8e020e */
[----:B------:R-:W-:Y:S11]  /*4da0*/  BRA.U UP4, `(.L_x_83) ;  /* 0x0000000104107547 */ /* 0x000ff6000b800000 */
[----:B------:R-:W-:Y:S04]  /*4db0*/  MOV R3, UR62 ;  /* 0x0000003e00037c02 */ /* 0x000fe80008000f00 */
[----:B------:R-:W-:Y:S04]  /*4dc0*/  SHF.L.U32 R3, R3, 0x1f, RZ ;  /* 0x0000001f03037819 */ /* 0x000fe800000006ff */
[----:B------:R-:W1:Y:S02]  /*4dd0*/  SYNCS.PHASECHK.TRANS64.TRYWAIT P2, [UR31+0x158], R3 ;  /* 0x00015803ff0075a7 */ /* 0x000e64000804111f */
[----:B-1----:R-:W-:Y:S05]  /*4de0*/  @!P2 BRA `(.L_x_84) ;  /* 0x0000004800e4a947 */ /* 0x002fea0003800000 */
.L_x_83:
[----:B------:R-:W-:Y:S05]  /*4df0*/  BRA.U !UP6, `(.L_x_85) ;  /* 0x000000010e387547 */ /* 0x000fea000b800000 */
[----:B------:R-:W-:Y:S01]  /*4e00*/  UPLOP3.LUT UP1, UPT, UPT, UPT, UP5, 0x80, 0x8 ;  /* 0x000000000008789c */ /* 0x000fe20003f2f050 */
[----:B------:R-:W-:Y:S01]  /*4e10*/  IMAD.MOV.U32 R49, RZ, RZ, 0x1 ;  /* 0x00000001ff317424 */ /* 0x000fe200078e00ff */
[----:B------:R-:W2:Y:S04]  /*4e20*/  LDCU.64 UR8, c[0x0][0x358] ;  /* 0x00006b00ff0877ac */ /* 0x000ea80008000a00 */
[----:B------:R-:W-:Y:S05]  /*4e30*/  PLOP3.LUT P2, PT, PT, PT, UP1, 0x80, 0x8 ;  /* 0x000000000008781c */ /* 0x000fea0003f4f018 */
[----:B------:R-:W3:Y:S01]  /*4e40*/  @UP1 LDCU.64 UR4, c[0x0][0x888] ;  /* 0x00011100ff0417ac */ /* 0x000ee20008000a00 */
[----:B------:R-:W-:Y:S04]  /*4e50*/  @UP1 UIMAD UR6, UR51, UR40, URZ ;  /* 0x00000028330612a4 */ /* 0x000fe8000f8e02ff */
[----:B---3--:R-:W-:Y:S06]  /*4e60*/  @UP1 UIMAD.WIDE UR4, UR6, 0x4, UR4 ;  /* 0x00000004060418a5 */ /* 0x008fec000f8e0204 */
[----:B-1----:R-:W-:Y:S01]  /*4e70*/  IMAD.U32 R2, RZ, RZ, UR4 ;  /* 0x00000004ff027e24 */ /* 0x002fe2000f8e00ff */
[----:B------:R-:W-:Y:S04]  /*4e80*/  MOV R3, UR5 ;  /* 0x0000000500037c02 */ /* 0x000fe80008000f00 */
[----:B------:R-:W1:Y:S01]  /*4e90*/  @!UP1 LDCU UR4, c[0x0][0x880] ;  /* 0x00011000ff0497ac */ /* 0x000e620008000800 */
[----:B--2--5:R2:W5:Y:S02]  /*4ea0*/  @P2 LDG.E R27, desc[UR8][R2.64] ;  /* 0x00000008021b2981 */ /* 0x024564000c1e1900 */
[----:B--2---:R-:W-:Y:S05]  /*4eb0*/  HFMA2 R2, -RZ, RZ, 0, 5.9604644775390625e-08 ;  /* 0x00000001ff027431 */ /* 0x004fea00000001ff */
[----:B------:R-:W-:Y:S01]  /*4ec0*/  @!P2 PRMT R49, R2, 0x7610, R49 ;  /* 0x000076100231a816 */ /* 0x000fe20000000031 */
[----:B-1----:R-:W-:Y:S07]  /*4ed0*/  @!P2 IMAD.U32 R27, RZ, RZ, UR4 ;  /* 0x00000004ff1bae24 */ /* 0x002fee000f8e00ff */
.L_x_85:
[----:B-----5:R-:W-:Y:S01]  /*4ee0*/  @!P1 FSETP.EQ.AND P3, PT, R27, RZ, PT ;  /* 0x000000ff1b00920b */ /* 0x020fe20003f62000 */
[----:B------:R-:W-:Y:S01]  /*4ef0*/  @!UPT UIADD3 URZ, UPT, UPT, URZ, URZ, URZ ;  /* 0x000000fffffff290 */ /* 0x000fe2000fffe0ff */
[----:B------:R-:W-:Y:S11]  /*4f00*/  @!P1 BRA `(.L_x_86) ;  /* 0x0000000000149947 */ /* 0x000ff60003800000 */
[----:B------:R-:W-:Y:S02]  /*4f10*/  LOP3.LUT P1, RZ, R49, 0xff, RZ, 0xc0, !PT ;  /* 0x000000ff31ff7812 */ /* 0x000fe4000782c0ff */
[----:B------:R-:W-:Y:S04]  /*4f20*/  PLOP3.LUT P3, PT, PT, PT, UP1, 0x80, 0x8 ;  /* 0x000000000008781c */ /* 0x000fe80003f6f018 */
[----:B------:R-:W-:Y:S07]  /*4f30*/  PLOP3.LUT P3, PT, P3, PT, PT, 0x8, 0x80 ;  /* 0x000000000080781c */ /* 0x000fee0001f6e170 */
[----:B------:R-:W-:Y:S11]  /*4f40*/  @P1 FSETP.EQ.AND P3, PT, R27, RZ, PT ;  /* 0x000000ff1b00120b */ /* 0x000ff60003f62000 */
[----:B------:R-:W-:Y:S02]  /*4f50*/  @!UPT UIADD3 URZ, UPT, UPT, URZ, URZ, URZ ;  /* 0x000000fffffff290 */ /* 0x000fe4000fffe0ff */
.L_x_86:
[----:B------:R-:W-:Y:S01]  /*4f60*/  USHF.L.U32 UR35, UR50, 0x6, URZ ;  /* 0x0000000632237899 */ /* 0x000fe200080006ff */
[----:B------:R-:W2:Y:S01]  /*4f70*/  SYNCS.PHASECHK.TRANS64.TRYWAIT P1, [UR31+0x130], R8 ;  /* 0x00013008ff0075a7 */ /* 0x000ea2000802111f */
[----:B------:R-:W-:Y:S02]  /*4f80*/  UISETP.NE.AND UP0, UPT, UR52, 0x1, UPT ;  /* 0x000000013400788c */ /* 0x000fe4000bf05270 */
[----:B------:R-:W-:Y:S01]  /*4f90*/  UIMAD.WIDE.U32 UR4, UR35, UR53, URZ ;  /* 0x00000035230472a5 */ /* 0x000fe2000f8e00ff */
[----:B------:R-:W-:Y:S04]  /*4fa0*/  ELECT P2, URZ, PT ;  /* 0x0000000000ff782f */ /* 0x000fe80003840000 */
[----:B------:R-:W-:Y:S02]  /*4fb0*/  PLOP3.LUT P2, PT, P3, P2, PT, 0xf2, 0x2f ;  /* 0x00000000002f781c */ /* 0x000fe40001f45e72 */
[----:B------:R-:W-:Y:S02]  /*4fc0*/  UMOV UR4, UR5 ;  /* 0x0000000500047c82 */ /* 0x000fe40008000000 */
[----:B------:R-:W-:Y:S04]  /*4fd0*/  USHF.R.U32.HI UR4, URZ, UR54, UR4 ;  /* 0x00000036ff047299 */ /* 0x000fe80008011604 */
[----:B------:R-:W-:Y:S02]  /*4fe0*/  USEL UR36, UR35, UR4, !UP0 ;  /* 0x0000000423247287 */ /* 0x000fe4000c000000 */
[----:B------:R-:W-:Y:S02]  /*4ff0*/  UISETP.NE.AND UP0, UPT, UR55, 0x1, UPT ;  /* 0x000000013700788c */ /* 0x000fe4000bf05270 */
[----:B------:R-:W-:Y:S07]  /*5000*/  UIMAD.WIDE.U32 UR4, UR36, UR42, URZ ;  /* 0x0000002a240472a5 */ /* 0x000fee000f8e00ff */
[----:B------:R-:W-:Y:S02]  /*5010*/  UMOV UR4, UR5 ;  /* 0x0000000500047c82 */ /* 0x000fe40008000000 */
[----:B------:R-:W-:Y:S04]  /*5020*/  USHF.R.U32.HI UR4, URZ, UR43, UR4 ;  /* 0x0000002bff047299 */ /* 0x000fe80008011604 */
[----:B------:R-:W-:Y:S02]  /*5030*/  USEL UR37, UR36, UR4, !UP0 ;  /* 0x0000000424257287 */ /* 0x000fe4000c000000 */
[----:B------:R-:W-:Y:S02]  /*5040*/  UIADD3 UR4, UPT, UPT, -UR36, URZ, URZ ;  /* 0x000000ff24047290 */ /* 0x000fe4000fffe1ff */
[----:B------:R-:W-:Y:S02]  /*5050*/  UIADD3 UR5, UPT, UPT, -UR37, URZ, URZ ;  /* 0x000000ff25057290 */ /* 0x000fe4000fffe1ff */
[----:B------:R-:W-:Y:S02]  /*5060*/  UIMAD UR35, UR52, UR4, UR35 ;  /* 0x00000004342372a4 */ /* 0x000fe4000f8e0223 */
[----:B------:R-:W-:Y:S01]  /*5070*/  UIMAD UR36, UR55, UR5, UR36 ;  /* 0x00000005372472a4 */ /* 0x000fe2000f8e0224 */
[----:B--2---:R-:W-:Y:S11]  /*5080*/  @!P1 BRA `(.L_x_87) ;  /* 0x0000004800549947 */ /* 0x004ff60003800000 */
.L_x_197:
[----:B------:R-:W-:Y:S01]  /*5090*/  VOTEU.ALL UP0, P2 ;  /* 0x0000000000ff7886 */ /* 0x000fe20001000000 */
[----:B-1----:R-:W-:Y:S04]  /*50a0*/  @!P2 IADD3 R3, P1, PT, R12, 0x580, RZ ;  /* 0x000005800c03a810 */ /* 0x002fe80007f3e0ff */
[----:B------:R-:W-:Y:S01]  /*50b0*/  @!UP0 UPRMT UR4, URZ, 0x40, URZ ;  /* 0x00000040ff048896 */ /* 0x000fe200080000ff */
[----:B------:R-:W-:Y:S01]  /*50c0*/  @!P2 IMAD.X R2, RZ, RZ, R13, P1 ;  /* 0x000000ffff02a224 */ /* 0x000fe200008e060d */
[----:B------:R-:W-:Y:S01]  /*50d0*/  @!P2 R2UR UR5, R3 ;  /* 0x000000000305a2ca */ /* 0x000fe200000e0000 */
[----:B------:R-:W-:Y:S02]  /*50e0*/  @!UP0 UIADD3 UR32, UPT, UPT, UR31, 0x200, URZ ;  /* 0x000002001f208890 */ /* 0x000fe4000fffe0ff */
[----:B------:R-:W-:Y:S02]  /*50f0*/  @!UP0 UPRMT UR6, UR4, 0x5410, URZ ;  /* 0x0000541004068896 */ /* 0x000fe400080000ff */
[----:B------:R-:W-:Y:S01]  /*5100*/  @!P2 R2UR UR4, R2 ;  /* 0x000000000204a2ca */ /* 0x000fe200000e0000 */
[----:B------:R-:W-:Y:S07]  /*5110*/  VOTEU.ALL UP0, P2 ;  /* 0x0000000000ff7886 */ /* 0x000fee0001000000 */
[----:B------:R-:W-:Y:S05]  /*5120*/  IMAD.U32 R2, RZ, RZ, UR5 ;  /* 0x00000005ff027e24 */ /* 0x000fea000f8e00ff */
[----:B------:R-:W-:Y:S01]  /*5130*/  IMAD.U32 R3, RZ, RZ, UR4 ;  /* 0x00000004ff037e24 */ /* 0x000fe2000f8e00ff */
[----:B------:R-:W-:Y:S01]  /*5140*/  @!P2 R2UR UR4, R2 ;  /* 0x000000000204a2ca */ /* 0x000fe200000e0000 */
[----:B------:R-:W-:Y:S03]  /*5150*/  @!P2 IMAD.MOV.U32 R2, RZ, RZ, 0x1000 ;  /* 0x00001000ff02a424 */ /* 0x000fe600078e00ff */
[----:B------:R-:W-:Y:S11]  /*5160*/  @!P2 R2UR UR5, R3 ;  /* 0x000000000305a2ca */ /* 0x000ff600000e0000 */
[----:B------:R-:W-:Y:S02]  /*5170*/  @!UPT UIADD3 URZ, UPT, UPT, URZ, URZ, URZ ;  /* 0x000000fffffff290 */ /* 0x000fe4000fffe0ff */
[----:B------:R1:W-:Y:S01]  /*5180*/  @!UP0 UTMALDG.4D.IM2COL [UR32], [UR4], UR6 ;  /* 0x00000020040083b4 */ /* 0x0003e20008058006 */
[----:B------:R1:W-:Y:S01]  /*5190*/  @!P2 SYNCS.ARRIVE.TRANS64.RED.A0TR RZ, [UR31+0x110], R2 ;  /* 0x00011002ffffa9a7 */ /* 0x0003e2000830041f */
[----:B------:R-:W-:Y:S01]  /*51a0*/  SYNCS.ARRIVE.TRANS64.RED.A1T0 RZ, [UR59], RZ ;  /* 0x000000ffffff79a7 */ /* 0x000fe2000810043b */
[----:B------:R-:W2:Y:S02]  /*51b0*/  SYNCS.PHASECHK.TRANS64.TRYWAIT P1, [UR31+0x138], R8 ;  /* 0x00013808ff0075a7 */ /* 0x000ea4000802111f */
[----:B-12---:R-:W-:Y:S05]  /*51c0*/  @!P1 BRA `(.L_x_88) ;  /* 0x00000048001c9947 */ /* 0x006fea0003800000 */
.L_x_199:
[----:B------:R-:W-:Y:S01]  /*51d0*/  VOTEU.ALL UP0, P2 ;  /* 0x0000000000ff7886 */ /* 0x000fe20001000000 */
[----:B------:R-:W-:Y:S01]  /*51e0*/  @!P2 IADD3 R3, P1, PT, R12, 0x580, RZ ;  /* 0x000005800c03a810 */ /* 0x000fe20007f3e0ff */
[----:B------:R-:W-:Y:S01]  /*51f0*/  UMOV UR27, UR35 ;  /* 0x00000023001b7c82 */ /* 0x000fe20008000000 */
[----:B------:R-:W-:Y:S01]  /*5200*/  UMOV UR28, UR36 ;  /* 0x00000024001c7c82 */ /* 0x000fe20008000000 */
[----:B------:R-:W-:Y:S01]  /*5210*/  UMOV UR29, UR37 ;  /* 0x00000025001d7c82 */ /* 0x000fe20008000000 */
[----:B------:R-:W-:Y:S01]  /*5220*/  @!UP0 UPRMT UR4, URZ, 0x40, URZ ;  /* 0x00000040ff048896 */ /* 0x000fe200080000ff */
[----:B-1----:R-:W-:Y:S01]  /*5230*/  @!P2 IMAD.X R2, RZ, RZ, R13, P1 ;  /* 0x000000ffff02a224 */ /* 0x002fe200008e060d */
[----:B------:R-:W-:Y:S01]  /*5240*/  @!P2 R2UR UR5, R3 ;  /* 0x000000000305a2ca */ /* 0x000fe200000e0000 */
[----:B------:R-:W-:Y:S02]  /*5250*/  @!UP0 UIADD3 UR26, UPT, UPT, UR34, 0x20, URZ ;  /* 0x00000020221a8890 */ /* 0x000fe4000fffe0ff */
[----:B------:R-:W-:Y:S02]  /*5260*/  @!UP0 UPRMT UR6, UR4, 0x5410, URZ ;  /* 0x0000541004068896 */ /* 0x000fe400080000ff */
[----:B------:R-:W-:Y:S01]  /*5270*/  @!P2 R2UR UR4, R2 ;  /* 0x000000000204a2ca */ /* 0x000fe200000e0000 */
[----:B------:R-:W-:Y:S01]  /*5280*/  @!UP0 UIADD3 UR24, UPT, UPT, UR31, 0x1200, URZ ;  /* 0x000012001f188890 */ /* 0x000fe2000fffe0ff */
[----:B------:R-:W-:Y:S06]  /*5290*/  VOTEU.ALL UP0, P2 ;  /* 0x0000000000ff7886 */ /* 0x000fec0001000000 */
        /* <DEDUP_REMOVED lines=11> */
.L_x_201:
        /* <DEDUP_REMOVED lines=8> */
[----:B------:R-:W-:Y:S01]  /*53d0*/  @!UP0 UIADD3 UR18, UPT, UPT, UR34, 0x40, URZ ;  /* 0x0000004022128890 */ /* 0x000fe2000fffe0ff */
[----:B------:R-:W-:Y:S01]  /*53e0*/  @P0 SHF.R.U32.HI R4, RZ, 0x10, R5 ;  /* 0x00000010ff040819 */ /* 0x000fe20000011605 */
[----:B------:R-:W-:Y:S02]  /*53f0*/  @!UP0 UPRMT UR6, UR4, 0x5410, URZ ;  /* 0x0000541004068896 */ /* 0x000fe400080000ff */
[----:B------:R-:W-:Y:S01]  /*5400*/  @!P2 R2UR UR4, R2 ;  /* 0x000000000204a2ca */ /* 0x000fe200000e0000 */
[----:B------:R-:W-:Y:S01]  /*5410*/  @!UP0 UIADD3 UR16, UPT, UPT, UR31, 0x2200, URZ ;  /* 0x000022001f108890 */ /* 0x000fe2000fffe0ff */
[----:B------:R-:W-:Y:S01]  /*5420*/  @P0 R2UR UR51, R4 ;  /* 0x00000000043302ca */ /* 0x000fe200000e0000 */
[----:B------:R-:W-:Y:S05]  /*5430*/  VOTEU.ALL UP0, P2 ;  /* 0x0000000000ff7886 */ /* 0x000fea0001000000 */
        /* <DEDUP_REMOVED lines=11> */
.L_x_203:
        /* <DEDUP_REMOVED lines=9> */
[----:B------:R-:W-:Y:S01]  /*5580*/  R2UR UR7, R59 ;  /* 0x000000003b0772ca */ /* 0x000fe200000e0000 */
[----:B------:R-:W-:Y:S01]  /*5590*/  @!UP0 UPRMT UR6, UR4, 0x5410, URZ ;  /* 0x0000541004068896 */ /* 0x000fe200080000ff */
[----:B------:R-:W-:Y:S01]  /*55a0*/  LOP3.LUT R10, R10, 0x1, RZ, 0x3c, !PT ;  /* 0x000000010a0a7812 */ /* 0x000fe200078e3cff */
[----:B------:R-:W-:Y:S01]  /*55b0*/  @!UP0 UIADD3 UR8, UPT, UPT, UR31, 0x3200, URZ ;  /* 0x000032001f088890 */ /* 0x000fe2000fffe0ff */
[----:B------:R-:W-:Y:S01]  /*55c0*/  @!P2 R2UR UR4, R2 ;  /* 0x000000000204a2ca */ /* 0x000fe200000e0000 */
[----:B------:R-:W-:Y:S01]  /*55d0*/  @!UP0 UIADD3 UR9, UPT, UPT, UR31, 0x128, URZ ;  /* 0x000001281f098890 */ /* 0x000fe2000fffe0ff */
[----:B------:R-:W-:Y:S01]  /*55e0*/  LOP3.LUT R9, R9, 0x1, RZ, 0x3c, !PT ;  /* 0x0000000109097812 */ /* 0x000fe200078e3cff */
[----:B------:R-:W-:Y:S01]  /*55f0*/  VOTEU.ALL UP0, P2 ;  /* 0x0000000000ff7886 */ /* 0x000fe20001000000 */
[----:B------:R-:W-:Y:S02]  /*5600*/  UIADD3 UR21, UPT, UPT, UR14, UR63, URZ ;  /* 0x0000003f0e157290 */ /* 0x000fe4000fffe0ff */
[----:B------:R-:W-:Y:S01]  /*5610*/  UPLOP3.LUT UP4, UPT, UPT, UPT, UPT, 0x80, 0x8 ;  /* 0x000000000008789c */ /* 0x000fe20003f8f070 */
[----:B------:R-:W-:Y:S02]  /*5620*/  IMAD.U32 R2, RZ, RZ, UR5 ;  /* 0x00000005ff027e24 */ /* 0x000fe4000f8e00ff */
[----:B------:R-:W-:Y:S04]  /*5630*/  UIADD3 UR50, UPT, UPT, UR15, UR7, URZ ;  /* 0x000000070f327290 */ /* 0x000fe8000fffe0ff */
[----:B------:R-:W-:Y:S01]  /*5640*/  IMAD.U32 R3, RZ, RZ, UR4 ;  /* 0x00000004ff037e24 */ /* 0x000fe2000f8e00ff */
[----:B------:R-:W-:Y:S04]  /*5650*/  @!P2 R2UR UR4, R2 ;  /* 0x000000000204a2ca */ /* 0x000fe800000e0000 */
[----:B------:R-:W-:Y:S11]  /*5660*/  @!P2 R2UR UR5, R3 ;  /* 0x000000000305a2ca */ /* 0x000ff600000e0000 */
[----:B------:R-:W-:Y:S02]  /*5670*/  @!UPT UIADD3 URZ, UPT, UPT, URZ, URZ, URZ ;  /* 0x000000fffffff290 */ /* 0x000fe4000fffe0ff */
[----:B------:R1:W-:Y:S01]  /*5680*/  @!UP0 UTMALDG.4D.IM2COL [UR8], [UR4], UR6 ;  /* 0x00000008040083b4 */ /* 0x0003e20008058006 */
[----:B------:R1:W-:Y:S01]  /*5690*/  @!P2 SYNCS.ARRIVE.TRANS64.RED.A0TR RZ, [UR31+0x128], R0 ;  /* 0x00012800ffffa9a7 */ /* 0x0003e2000830041f */
[----:B------:R-:W-:Y:S01]  /*56a0*/  SYNCS.ARRIVE.TRANS64.RED.A1T0 RZ, [UR56], RZ ;  /* 0x000000ffffff79a7 */ /* 0x000fe20008100438 */
[----:B------:R-:W-:Y:S05]  /*56b0*/  BRA.U UP2, `(.L_x_91) ;  /* 0xfffffff102447547 */ /* 0x000fea000b83ffff */
[----:B------:R-:W-:-:S04]  /*56c0*/  SHF.L.U32 R2, R10, 0x1f, RZ ;  /* 0x0000001f0a027819 */ /* 0x000fc800000006ff */
[----:B------:R-:W2:Y:S02]  /*56d0*/  SYNCS.PHASECHK.TRANS64.TRYWAIT P0, [UR31+0x130], R2 ;  /* 0x00013002ff0075a7 */ /* 0x000ea4000800111f */
[----:B--2---:R-:W-:Y:S05]  /*56e0*/  @!P0 BRA `(.L_x_92) ;  /* 0x00000044001c8947 */ /* 0x004fea0003800000 */
.L_x_205:
[----:B------:R-:W2:Y:S02]  /*56f0*/  SYNCS.PHASECHK.TRANS64.TRYWAIT P0, [UR31+0x138], R2 ;  /* 0x00013802ff0075a7 */ /* 0x000ea4000800111f */
[----:B--2---:R-:W-:Y:S05]  /*5700*/  @!P0 BRA `(.L_x_93) ;  /* 0x00000044002c8947 */ /* 0x004fea0003800000 */
.L_x_207:
[----:B------:R-:W2:Y:S02]  /*5710*/  SYNCS.PHASECHK.TRANS64.TRYWAIT P0, [UR31+0x140], R2 ;  /* 0x00014002ff0075a7 */ /* 0x000ea4000800111f */
[----:B--2---:R-:W-:Y:S05]  /*5720*/  @!P0 BRA `(.L_x_94) ;  /* 0x00000044003c8947 */ /* 0x004fea0003800000 */
.L_x_209:
[----:B-1----:R-:W-:-:S07]  /*5730*/  MOV R0, UR31 ;  /* 0x0000001f00007c02 */ /* 0x002fce0008000f00 */
.L_x_95:
[----:B-1----:R-:W-:-:S04]  /*5740*/  SHF.L.U32 R2, R10, 0x1f, RZ ;  /* 0x0000001f0a027819 */ /* 0x002fc800000006ff */
[----:B------:R1:W2:Y:S03]  /*5750*/  SYNCS.PHASECHK.TRANS64.TRYWAIT P0, [R0+URZ+0x148], R2 ;  /* 0x00014802000075a7 */ /* 0x0002a600080011ff */
[----:B--2---:R-:W-:Y:S05]  /*5760*/  @!P0 NANOSLEEP.SYNCS 0x989680 ;  /* 0x009896800000895d */ /* 0x004fea0003900000 */
[----:B------:R-:W2:Y:S02]  /*5770*/  @!P0 SYNCS.PHASECHK.TRANS64 P0, [R0+URZ+0x148], R2 ;  /* 0x00014802000085a7 */ /* 0x000ea400080010ff */
[----:B--2---:R-:W-:Y:S05]  /*5780*/  @P0 EXIT ;  /* 0x000000000000094d */ /* 0x004fea0003800000 */
[----:B------:R-:W-:Y:S05]  /*5790*/  BRA `(.L_x_95) ;  /* 0xfffffffc00e87947 */ /* 0x000fea000383ffff */
.L_x_80:
[----:B------:R-:W-:-:S06]  /*57a0*/  UISETP.GE.AND UP0, UPT, UR18, 0x4, UPT ;  /* 0x000000041200788c */ /* 0x000fcc000bf06270 */
[----:B------:R-:W-:-:S13]  /*57b0*/  PLOP3.LUT P0, PT, PT, PT, UP0, 0x80, 0x8 ;  /* 0x000000000008781c */ /* 0x000fda0003f0f008 */
[----:B-1----:R-:W-:Y:S05]  /*57c0*/  @!P0 EXIT ;  /* 0x000000000000894d */ /* 0x002fea0003800000 */
[----:B------:R-:W1:Y:S08]  /*57d0*/  S2UR UR4, SR_CgaCtaId ;  /* 0x00000000000479c3 */ /* 0x000e700000008800 */
[----:B------:R-:W-:Y:S01]  /*57e0*/  BAR.SYNC.DEFER_BLOCKING 0x6, 0xa0 ;  /* 0x0182800000007b1d */ /* 0x000fe20000010000 */
[----:B------:R-:W-:Y:S02]  /*57f0*/  IMAD.SHL.U32 R6, R48, 0x20, RZ ;  /* 0x0000002030067824 */ /* 0x000fe400078e00ff */
[----:B------:R-:W-:-:S02]  /*5800*/  HFMA2 R62, -RZ, RZ, 0, 1.9073486328125e-06 ;  /* 0x00000020ff3e7431 */ /* 0x000fc400000001ff */
[C---:B------:R-:W-:Y:S01]  /*5810*/  IMAD.SHL.U32 R0, R48.reuse, 0x4, RZ ;  /* 0x0000000430007824 */ /* 0x040fe200078e00ff */
[C---:B------:R-:W-:Y:S01]  /*5820*/  LOP3.LUT P0, RZ, R48.reuse, 0x4, RZ, 0xc0, !PT ;  /* 0x0000000430ff7812 */ /* 0x040fe2000780c0ff */
[----:B------:R-:W-:Y:S01]  /*5830*/  IMAD.SHL.U32 R47, R48, 0x10, RZ ;  /* 0x00000010302f7824 */ /* 0x000fe200078e00ff */
[----:B------:R-:W-:Y:S01]  /*5840*/  UMOV UR48, 0x400 ;  /* 0x0000040000307882 */ /* 0x000fe20000000000 */
[----:B------:R-:W-:Y:S01]  /*5850*/  LOP3.LUT R3, R6, 0xc0, RZ, 0xc0, !PT ;  /* 0x000000c006037812 */ /* 0x000fe200078ec0ff */
[----:B------:R-:W2:Y:S01]  /*5860*/  LDC.64 R42, c[0x0][0x8b0] ;  /* 0x00022c00ff2a7b82 */ /* 0x000ea20000000a00 */
[----:B------:R-:W-:Y:S01]  /*5870*/  IMAD.U32 R23, R48, 0x10000, RZ ;  /* 0x0001000030177824 */ /* 0x000fe200078e00ff */
[----:B------:R-:W-:Y:S01]  /*5880*/  LOP3.LUT R47, R47, 0x600, RZ, 0xc0, !PT ;  /* 0x000006002f2f7812 */ /* 0x000fe200078ec0ff */
[----:B------:R-:W-:Y:S01]  /*5890*/  IMAD.MOV.U32 R46, RZ, RZ, 0x1 ;  /* 0x00000001ff2e7424 */ /* 0x000fe200078e00ff */
[----:B------:R-:W-:Y:S01]  /*58a0*/  LOP3.LUT R0, R3, 0x18, R0, 0xf8, !PT ;  /* 0x0000001803007812 */ /* 0x000fe200078ef800 */
[----:B------:R-:W-:Y:S01]  /*58b0*/  IMAD.MOV.U32 R22, RZ, RZ, RZ ;  /* 0x000000ffff167224 */ /* 0x000fe200078e00ff */
[----:B------:R-:W-:-:S02]  /*58c0*/  SHF.R.U32.HI R3, RZ, 0x1, R48 ;  /* 0x00000001ff037819 */ /* 0x000fc40000011630 */
[----:B------:R-:W-:Y:S01]  /*58d0*/  CS2R R44, SRZ ;  /* 0x00000000002c7805 */ /* 0x000fe2000001ff00 */
[----:B------:R-:W3:Y:S01]  /*58e0*/  LDC.64 R40, c[0x0][0x8a8] ;  /* 0x00022a00ff287b82 */ /* 0x000ee20000000a00 */
[--C-:B------:R-:W-:Y:S01]  /*58f0*/  LOP3.LUT R47, R47, 0x20, R6.reuse, 0xf8, !PT ;  /* 0x000000202f2f7812 */ /* 0x100fe200078ef806 */
[----:B------:R-:W4:Y:S01]  /*5900*/  LDCU UR60, c[0x0][0x370] ;  /* 0x00006e00ff3c77ac */ /* 0x000f220008000800 */
[----:B------:R-:W-:Y:S02]  /*5910*/  LOP3.LUT R0, R0, 0x8, R3, 0x78, !PT ;  /* 0x0000000800007812 */ /* 0x000fe400078e7803 */
[----:B------:R-:W-:Y:S01]  /*5920*/  LOP3.LUT R47, R47, 0x100, R6, 0xf8, !PT ;  /* 0x000001002f2f7812 */ /* 0x000fe200078ef806 */
[----:B------:R-:W2:Y:S01]  /*5930*/  LDCU UR45, c[0x0][0xb0c] ;  /* 0x00016180ff2d77ac */ /* 0x000ea20008000800 */
[----:B------:R-:W-:Y:S02]  /*5940*/  LOP3.LUT R48, R48, 0x60, RZ, 0xc0, !PT ;  /* 0x0000006030307812 */ /* 0x000fe400078ec0ff */
[----:B------:R-:W-:Y:S01]  /*5950*/  LOP3.LUT R47, R47, R0, RZ, 0xfc, !PT ;  /* 0x000000002f2f7212 */ /* 0x000fe200078efcff */
[----:B-1----:R-:W-:Y:S01]  /*5960*/  ULEA UR48, UR4, UR48, 0x18 ;  /* 0x0000003004307291 */ /* 0x002fe2000f8ec0ff */
[----:B------:R-:W-:Y:S01]  /*5970*/  LOP3.LUT R23, R23, 0x600000, RZ, 0xc0, !PT ;  /* 0x0060000017177812 */ /* 0x000fe200078ec0ff */
[----:B------:R-:W1:Y:S01]  /*5980*/  LDCU.64 UR4, c[0x0][0x890] ;  /* 0x00011200ff0477ac */ /* 0x000e620008000a00 */
[----:B------:R-:W-:Y:S01]  /*5990*/  SEL R62, R62, 0xffffffe0, !P0 ;  /* 0xffffffe03e3e7807 */ /* 0x000fe20004000000 */
[----:B------:R-:W2:Y:S05]  /*59a0*/  LDCU UR38, c[0x0][0xb30] ;  /* 0x00016600ff2677ac */ /* 0x000eaa0008000800 */
[----:B------:R-:W4:Y:S01]  /*59b0*/  LDS R2, [UR48+0x1b0] ;  /* 0x0001b030ff027984 */ /* 0x000f220008000800 */
[----:B------:R-:W2:Y:S01]  /*59c0*/  LDCU.64 UR54, c[0x0][0x888] ;  /* 0x00011100ff3677ac */ /* 0x000ea20008000a00 */
[----:B------:R-:W2:Y:S01]  /*59d0*/  LDCU.64 UR46, c[0x0][0xb28] ;  /* 0x00016500ff2e77ac */ /* 0x000ea20008000a00 */
[----:B------:R-:W2:Y:S01]  /*59e0*/  LDCU.128 UR56, c[0x0][0xb10] ;  /* 0x00016200ff3877ac */ /* 0x000ea20008000c00 */
[----:B-1----:R-:W-:-:S02]  /*59f0*/  IMAD.U32 R52, RZ, RZ, UR4 ;  /* 0x00000004ff347e24 */ /* 0x002fc4000f8e00ff */
[----:B------:R-:W-:Y:S01]  /*5a00*/  IMAD.U32 R51, RZ, RZ, UR5 ;  /* 0x00000005ff337e24 */ /* 0x000fe2000f8e00ff */
[----:B------:R-:W1:Y:S01]  /*5a10*/  LDCU.64 UR4, c[0x0][0xa90] ;  /* 0x00015200ff0477ac */ /* 0x000e620008000a00 */
[----:B------:R-:W2:Y:S01]  /*5a20*/  LDCU UR53, c[0x0][0x374] ;  /* 0x00006e80ff3577ac */ /* 0x000ea20008000800 */
[----:B------:R-:W-:Y:S01]  /*5a30*/  UMOV UR52, URZ ;  /* 0x000000ff00347c82 */ /* 0x000fe20008000000 */
[----:B------:R-:W-:Y:S01]  /*5a40*/  UMOV UR49, URZ ;  /* 0x000000ff00317c82 */ /* 0x000fe20008000000 */
[----:B-1----:R-:W-:Y:S02]  /*5a50*/  IMAD.U32 R54, RZ, RZ, UR4 ;  /* 0x00000004ff367e24 */ /* 0x002fe4000f8e00ff */
[----:B------:R-:W-:Y:S01]  /*5a60*/  IMAD.U32 R53, RZ, RZ, UR5 ;  /* 0x00000005ff357e24 */ /* 0x000fe2000f8e00ff */
[----:B------:R-:W1:Y:S01]  /*5a70*/  LDCU.128 UR4, c[0x0][0xa80] ;  /* 0x00015000ff0477ac */ /* 0x000e620008000c00 */
[C---:B----4-:R-:W-:Y:S01]  /*5a80*/  VIADD R3, R2.reuse, 0x80 ;  /* 0x0000008002037836 */ /* 0x050fe20000000000 */
[----:B------:R-:W-:-:S04]  /*5a90*/  LOP3.LUT R2, R2, 0xffff, RZ, 0xc0, !PT ;  /* 0x0000ffff02027812 */ /* 0x000fc800078ec0ff */
[----:B------:R-:W-:-:S05]  /*5aa0*/  LOP3.LUT R3, R3, 0xffff, RZ, 0xc0, !PT ;  /* 0x0000ffff03037812 */ /* 0x000fca00078ec0ff */
[----:B------:R4:W-:Y:S01]  /*5ab0*/  STL.64 [R1], R2 ;  /* 0x0000000201007387 */ /* 0x0009e20000100a00 */
[----:B-1----:R-:W-:Y:S01]  /*5ac0*/  MOV R58, UR4 ;  /* 0x00000004003a7c02 */ /* 0x002fe20008000f00 */
[----:B------:R-:W-:Y:S01]  /*5ad0*/  UIADD3 UR4, UPT, UPT, UR48, 0x200, URZ ;  /* 0x0000020030047890 */ /* 0x000fe2000fffe0ff */
[----:B------:R-:W-:Y:S02]  /*5ae0*/  IMAD.U32 R57, RZ, RZ, UR5 ;  /* 0x00000005ff397e24 */ /* 0x000fe4000f8e00ff */
[----:B------:R-:W-:Y:S02]  /*5af0*/  IMAD.U32 R56, RZ, RZ, UR6 ;  /* 0x00000006ff387e24 */ /* 0x000fe4000f8e00ff */
[----:B------:R-:W-:Y:S02]  /*5b00*/  IMAD.U32 R55, RZ, RZ, UR7 ;  /* 0x00000007ff377e24 */ /* 0x000fe4000f8e00ff */
[----:B--23--:R-:W-:-:S07]  /*5b10*/  IMAD.U32 R61, RZ, RZ, UR4 ;  /* 0x00000004ff3d7e24 */ /* 0x00cfce000f8e00ff */
.L_x_139:
[----:B----4-:R-:W-:Y:S04]  /*5b20*/  SHF.L.U32 R2, R44, 0x1f, RZ ;  /* 0x0000001f2c027819 */ /* 0x010fe800000006ff */
[----:B-1----:R-:W1:Y:S02]  /*5b30*/  SYNCS.PHASECHK.TRANS64.TRYWAIT P0, [UR48+0x160], R2 ;  /* 0x00016002ff0075a7 */ /* 0x002e640008001130 */
[----:B-1-3--:R-:W-:Y:S05]  /*5b40*/  @!P0 BRA `(.L_x_96) ;  /* 0x00000040004c8947 */ /* 0x00afea0003800000 */
.L_x_211:
[----:B------:R-:W2:Y:S01]  /*5b50*/  LDS.128 R4, [UR48+0x1a0] ;  /* 0x0001a030ff047984 */ /* 0x000ea20008000c00 */
[----:B------:R-:W-:Y:S01]  /*5b60*/  UIADD3 UR4, UPT, UPT, UR48, 0x168, URZ ;  /* 0x0000016830047890 */ /* 0x000fe2000fffe0ff */
[----:B-1----:R-:W-:Y:S01]  /*5b70*/  IMAD R2, R22, 0x4, R1 ;  /* 0x0000000416027824 */ /* 0x002fe200078e0201 */
[----:B------:R-:W-:Y:S01]  /*5b80*/  UISETP.GE.AND UP0, UPT, UR39, 0x1, UPT ;  /* 0x000000012700788c */ /* 0x000fe2000bf06270 */
[----:B------:R-:W-:Y:S01]  /*5b90*/  @!PT LDS RZ, [RZ] ;  /* 0x00000000fffff984 */ /* 0x000fe20000000800 */
[----:B------:R-:W-:Y:S01]  /*5ba0*/  @!PT LDS RZ, [RZ] ;  /* 0x00000000fffff984 */ /* 0x000fe20000000800 */
[----:B------:R-:W-:Y:S01]  /*5bb0*/  @!PT LDS RZ, [RZ] ;  /* 0x00000000fffff984 */ /* 0x000fe20000000800 */
[----:B------:R-:W-:Y:S01]  /*5bc0*/  @!PT LDS RZ, [RZ] ;  /* 0x00000000fffff984 */ /* 0x000fe20000000800 */
[----:B------:R1:W-:Y:S06]  /*5bd0*/  MEMBAR.ALL.CTA ;  /* 0x0000000000007992 */ /* 0x0003ec0000008000 */
[----:B-1----:R-:W1:Y:S01]  /*5be0*/  FENCE.VIEW.ASYNC.S ;  /* 0x00000000000073c6 */ /* 0x002e620000000000 */
[----:B------:R-:W-:Y:S09]  /*5bf0*/  UPRMT UR4, URZ, 0x654, UR4 ;  /* 0x00000654ff047896 */ /* 0x000ff20008000004 */
[----:B-1----:R-:W-:Y:S01]  /*5c00*/  SYNCS.ARRIVE.TRANS64.RED.A1T0 RZ, [UR4], RZ ;  /* 0x000000ffffff79a7 */ /* 0x002fe20008100404 */
[----:B------:R-:W5:Y:S01]  /*5c10*/  LDL R2, [R2] ;  /* 0x0000000002027983 */ /* 0x000f620000100800 */
[----:B--2---:R-:W-:Y:S11]  /*5c20*/  LOP3.LUT P0, RZ, R6, 0x1, RZ, 0xc0, !PT ;  /* 0x0000000106ff7812 */ /* 0x004ff6000780c0ff */
[----:B------:R-:W-:Y:S02]  /*5c30*/  @!UPT UIADD3 URZ, UPT, UPT, URZ, URZ, URZ ;  /* 0x000000fffffff290 */ /* 0x000fe4000fffe0ff */
[----:B------:R-:W-:Y:S01]  /*5c40*/  VOTEU.ANY UP1, P0 ;  /* 0x0000000000ff7886 */ /* 0x000fe20000020100 */
[----:B------:R-:W-:Y:S01]  /*5c50*/  PLOP3.LUT P0, PT, PT, PT, UP1, 0x80, 0x8 ;  /* 0x000000000008781c */ /* 0x000fe20003f0f018 */
[----:B------:R-:W-:Y:S11]  /*5c60*/  UP2UR UR61, UPR, URZ, 0x2 ;  /* 0x00000002ff3d7883 */ /* 0x000ff60008000000 */
[----:B------:R-:W-:Y:S01]  /*5c70*/  @!UPT UIADD3 URZ, UPT, UPT, URZ, URZ, URZ ;  /* 0x000000fffffff290 */ /* 0x000fe2000fffe0ff */
[----:B------:R-:W-:Y:S02]  /*5c80*/  @P0 MOV R3, R4 ;  /* 0x0000000400030202 */ /* 0x000fe40000000f00 */
[----:B------:R-:W-:Y:S02]  /*5c90*/  @P0 LOP3.LUT R0, R5, 0xffff, RZ, 0xc0, !PT ;  /* 0x0000ffff05000812 */ /* 0x000fe400078ec0ff */
[----:B------:R-:W-:Y:S02]  /*5ca0*/  @P0 R2UR UR5, R3 ;  /* 0x00000000030502ca */ /* 0x000fe400000e0000 */
[----:B------:R-:W-:Y:S11]  /*5cb0*/  @P0 R2UR UR4, R0 ;  /* 0x00000000000402ca */ /* 0x000ff600000e0000 */
[----:B------:R-:W-:Y:S02]  /*5cc0*/  @UP1 UMOV UR37, UR5 ;  /* 0x0000000500251c82 */ /* 0x000fe40008000000 */
[----:B------:R-:W-:Y:S01]  /*5cd0*/  @UP1 UMOV UR36, UR4 ;  /* 0x0000000400241c82 */ /* 0x000fe20008000000 */
[----:B------:R-:W-:Y:S05]  /*5ce0*/  BRA.U !UP0, `(.L_x_97) ;  /* 0x0000000108cc7547 */ /* 0x000fea000b800000 */
[----:B------:R-:W1:Y:S01]  /*5cf0*/  LDCU UR9, c[0x0][0xb20] ;  /* 0x00016400ff0977ac */ /* 0x000e620008000800 */
[----:B------:R-:W-:Y:S02]  /*5d00*/  UIMAD.WIDE.U32 UR4, UR53, UR59, URZ ;  /* 0x0000003b350472a5 */ /* 0x000fe4000f8e00ff */
[----:B------:R-:W-:Y:S02]  /*5d10*/  UIMAD.WIDE.U32 UR6, UR60, UR56, URZ ;  /* 0x000000383c0672a5 */ /* 0x000fe4000f8e00ff */
[----:B------:R-:W-:Y:S02]  /*5d20*/  UIMAD.WIDE.U32 UR10, UR36, UR59, URZ ;  /* 0x0000003b240a72a5 */ /* 0x000fe4000f8e00ff */
[----:B------:R-:W-:Y:S02]  /*5d30*/  UISETP.NE.AND UP0, UPT, UR58, 0x1, UPT ;  /* 0x000000013a00788c */ /* 0x000fe4000bf05270 */
[----:B------:R-:W-:Y:S02]  /*5d40*/  UISETP.NE.AND UP1, UPT, UR45, 0x1, UPT ;  /* 0x000000012d00788c */ /* 0x000fe4000bf25270 */
[----:B------:R-:W-:Y:S02]  /*5d50*/  UISETP.NE.AND UP2, UPT, UR39, 0x1, UPT ;  /* 0x000000012700788c */ /* 0x000fe4000bf45270 */
[----:B------:R-:W-:Y:S01]  /*5d60*/  UIMAD.WIDE.U32 UR12, UR37, UR56, URZ ;  /* 0x00000038250c72a5 */ /* 0x000fe2000f8e00ff */
[----:B------:R-:W-:Y:S01]  /*5d70*/  UMOV UR4, UR5 ;  /* 0x0000000500047c82 */ /* 0x000fe20008000000 */
[----:B------:R-:W-:Y:S01]  /*5d80*/  UMOV UR6, UR11 ;  /* 0x0000000b00067c82 */ /* 0x000fe20008000000 */
[----:B-1----:R-:W-:Y:S03]  /*5d90*/  USHF.R.U32.HI UR8, URZ, UR9, UR4 ;  /* 0x00000009ff087299 */ /* 0x002fe60008011604 */
[----:B------:R-:W-:Y:S02]  /*5da0*/  UMOV UR4, UR7 ;  /* 0x0000000700047c82 */ /* 0x000fe40008000000 */
[----:B------:R-:W-:Y:S02]  /*5db0*/  USHF.R.U32.HI UR5, URZ, UR57, UR4 ;  /* 0x00000039ff057299 */ /* 0x000fe40008011604 */
[----:B------:R-:W-:Y:S02]  /*5dc0*/  USEL UR4, UR53, UR8, !UP0 ;  /* 0x0000000835047287 */ /* 0x000fe4000c000000 */
[----:B------:R-:W-:Y:S02]  /*5dd0*/  USHF.R.U32.HI UR8, URZ, UR9, UR6 ;  /* 0x00000009ff087299 */ /* 0x000fe40008011606 */
[----:B------:R-:W-:Y:S02]  /*5de0*/  UIMAD.WIDE.U32 UR6, UR4, UR46, URZ ;  /* 0x0000002e040672a5 */ /* 0x000fe4000f8e00ff */
[----:B------:R-:W-:Y:S02]  /*5df0*/  USEL UR9, UR60, UR5, !UP1 ;  /* 0x000000053c097287 */ /* 0x000fe4000c800000 */
[----:B------:R-:W-:Y:S02]  /*5e00*/  USEL UR8, UR36, UR8, !UP0 ;  /* 0x0000000824087287 */ /* 0x000fe4000c000000 */
[----:B------:R-:W-:Y:S01]  /*5e10*/  UIMAD.WIDE.U32 UR10, UR9, UR46, URZ ;  /* 0x0000002e090a72a5 */ /* 0x000fe2000f8e00ff */
[----:B------:R-:W-:Y:S01]  /*5e20*/  UMOV UR6, UR7 ;  /* 0x0000000700067c82 */ /* 0x000fe20008000000 */
[----:B------:R-:W-:Y:S01]  /*5e30*/  UMOV UR5, UR13 ;  /* 0x0000000d00057c82 */ /* 0x000fe20008000000 */
[----:B------:R-:W-:Y:S02]  /*5e40*/  @UP2 USHF.R.U32.HI UR4, URZ, UR47, UR6 ;  /* 0x0000002fff042299 */ /* 0x000fe40008011606 */
[----:B------:R-:W-:Y:S02]  /*5e50*/  USHF.R.U32.HI UR5, URZ, UR57, UR5 ;  /* 0x00000039ff057299 */ /* 0x000fe40008011605 */
[----:B------:R-:W-:Y:S02]  /*5e60*/  UIMAD UR4, UR39, UR4, URZ ;  /* 0x00000004270472a4 */ /* 0x000fe4000f8e02ff */
[----:B------:R-:W-:Y:S02]  /*5e70*/  USEL UR5, UR37, UR5, !UP1 ;  /* 0x0000000525057287 */ /* 0x000fe4000c800000 */
[----:B------:R-:W-:Y:S01]  /*5e80*/  UISETP.GE.AND UP0, UPT, UR8, UR4, UPT ;  /* 0x000000040800728c */ /* 0x000fe2000bf06270 */
[----:B------:R-:W-:Y:S01]  /*5e90*/  UMOV UR6, UR11 ;  /* 0x0000000b00067c82 */ /* 0x000fe20008000000 */
[----:B------:R-:W-:Y:S02]  /*5ea0*/  UIMAD.WIDE.U32 UR10, UR8, UR46, URZ ;  /* 0x0000002e080a72a5 */ /* 0x000fe4000f8e00ff */
[----:B------:R-:W-:Y:S04]  /*5eb0*/  @UP2 USHF.R.U32.HI UR9, URZ, UR47, UR6 ;  /* 0x0000002fff092299 */ /* 0x000fe80008011606 */
[----:B------:R-:W-:Y:S01]  /*5ec0*/  UIMAD UR6, UR39, UR9, URZ ;  /* 0x00000009270672a4 */ /* 0x000fe2000f8e02ff */
[----:B------:R-:W-:Y:S03]  /*5ed0*/  UMOV UR4, UR11 ;  /* 0x0000000b00047c82 */ /* 0x000fe60008000000 */
[----:B------:R-:W-:Y:S02]  /*5ee0*/  UISETP.GE.OR UP0, UPT, UR5, UR6, UP0 ;  /* 0x000000060500728c */ /* 0x000fe40008706670 */
[----:B------:R-:W-:Y:S02]  /*5ef0*/  USHF.R.U32.HI UR4, URZ, UR47, UR4 ;  /* 0x0000002fff047299 */ /* 0x000fe40008011604 */
[----:B------:R-:W-:Y:S02]  /*5f00*/  UIMAD.WIDE.U32 UR6, UR5, UR46, URZ ;  /* 0x0000002e050672a5 */ /* 0x000fe4000f8e00ff */
[----:B------:R-:W-:Y:S02]  /*5f10*/  USEL UR11, UR8, UR4, !UP2 ;  /* 0x00000004080b7287 */ /* 0x000fe4000d000000 */
[----:B------:R-:W-:Y:S02]  /*5f20*/  UIADD3 UR6, UPT, UPT, -UR5, URZ, URZ ;  /* 0x000000ff05067290 */ /* 0x000fe4000fffe1ff */
[----:B------:R-:W-:Y:S02]  /*5f30*/  UIADD3 UR10, UPT, UPT, -UR11, URZ, URZ ;  /* 0x000000ff0b0a7290 */ /* 0x000fe4000fffe1ff */
[----:B------:R-:W-:Y:S02]  /*5f40*/  UIMAD UR6, UR45, UR6, UR37 ;  /* 0x000000062d0672a4 */ /* 0x000fe4000f8e0225 */
[----:B------:R-:W-:Y:S01]  /*5f50*/  UIMAD UR10, UR39, UR10, UR8 ;  /* 0x0000000a270a72a4 */ /* 0x000fe2000f8e0208 */
[----:B------:R-:W-:Y:S01]  /*5f60*/  @!UP0 UMOV UR4, UR7 ;  /* 0x0000000700048c82 */ /* 0x000fe20008000000 */
[----:B------:R-:W-:Y:S02]  /*5f70*/  UIADD3 UR7, UPT, UPT, -UR8, URZ, URZ ;  /* 0x000000ff08077290 */ /* 0x000fe4000fffe1ff */
[----:B------:R-:W-:Y:S04]  /*5f80*/  @!UP0 USHF.R.U32.HI UR4, URZ, UR47, UR4 ;  /* 0x0000002fff048299 */ /* 0x000fe80008011604 */
[----:B------:R-:W-:Y:S04]  /*5f90*/  @!UP0 USEL UR4, UR5, UR4, !UP2 ;  /* 0x0000000405048287 */ /* 0x000fe8000d000000 */
[----:B------:R-:W-:Y:S02]  /*5fa0*/  @!UP0 UIMAD UR9, UR9, UR10, UR4 ;  /* 0x0000000a090982a4 */ /* 0x000fe4000f8e0204 */
[----:B------:R-:W-:Y:S02]  /*5fb0*/  @!UP0 UIADD3 UR10, UPT, UPT, UR11, -UR4, URZ ;  /* 0x800000040b0a8290 */ /* 0x000fe4000fffe0ff */
[----:B------:R-:W-:Y:S02]  /*5fc0*/  UIMAD UR4, UR58, UR7, UR36 ;  /* 0x000000073a0472a4 */ /* 0x000fe4000f8e0224 */
[----:B------:R-:W-:Y:S03]  /*5fd0*/  @!UP0 UIMAD UR8, UR10, UR39, UR5 ;  /* 0x000000270a0882a4 */ /* 0x000fe6000f8e0205 */
[----:B------:R-:W-:Y:S02]  /*5fe0*/  @!UP0 UMOV UR5, UR9 ;  /* 0x0000000900058c82 */ /* 0x000fe40008000000 */
[----:B------:R-:W-:Y:S02]  /*5ff0*/  UIMAD UR37, UR5, UR45, UR6 ;  /* 0x0000002d052572a4 */ /* 0x000fe4000f8e0206 */
[----:B------:R-:W-:Y:S11]  /*6000*/  UIMAD UR36, UR8, UR58, UR4 ;  /* 0x0000003a082472a4 */ /* 0x000ff6000f8e0204 */
[----:B------:R-:W-:Y:S01]  /*6010*/  @!UPT UIADD3 URZ, UPT, UPT, URZ, URZ, URZ ;  /* 0x000000fffffff290 */ /* 0x000fe2000fffe0ff */
.L_x_97:
[----:B------:R-:W-:Y:S01]  /*6020*/  UISETP.NE.AND UP0, UPT, UR38, 0x1, UPT ;  /* 0x000000012600788c */ /* 0x000fe2000bf05270 */
[----:B------:R-:W-:Y:S01]  /*6030*/  @P0 SHF.R.U32.HI R4, RZ, 0x10, R5 ;  /* 0x00000010ff040819 */ /* 0x000fe20000011605 */
[----:B------:R-:W-:Y:S01]  /*6040*/  USHF.L.U32 UR41, UR21, 0x7, URZ ;  /* 0x0000000715297899 */ /* 0x000fe200080006ff */
[----:B------:R-:W-:Y:S02]  /*6050*/  BSSY.RECONVERGENT B6, `(.L_x_98) ;  /* 0x0000034000067945 */ /* 0x000fe40003800200 */
[----:B------:R-:W-:Y:S02]  /*6060*/  @P0 R2UR UR62, R4 ;  /* 0x00000000043e02ca */ /* 0x000fe400000e0000 */
[----:B------:R-:W-:Y:S04]  /*6070*/  LOP3.LUT P0, RZ, R61, 0x1b0, RZ, 0xc0, !PT ;  /* 0x000001b03dff7812 */ /* 0x000fe8000780c0ff */
[----:B------:R-:W1:Y:S01]  /*6080*/  @!UP0 LDCU.128 UR12, c[0x0][0xb10] ;  /* 0x00016200ff0c87ac */ /* 0x000e620008000c00 */
[----:B------:R-:W2:Y:S01]  /*6090*/  @!UP0 LDCU UR5, c[0x0][0xb0c] ;  /* 0x00016180ff0587ac */ /* 0x000ea20008000800 */
[----:B------:R-:W3:Y:S01]  /*60a0*/  @!UP0 LDCU UR10, c[0x0][0xb20] ;  /* 0x00016400ff0a87ac */ /* 0x000ee20008000800 */
[----:B-1----:R-:W-:Y:S02]  /*60b0*/  UIMAD.WIDE.U32 UR8, UR37, UR12, URZ ;  /* 0x0000000c250872a5 */ /* 0x002fe4000f8e00ff */
[----:B------:R-:W-:Y:S02]  /*60c0*/  UIMAD.WIDE.U32 UR6, UR36, UR15, URZ ;  /* 0x0000000f240672a5 */ /* 0x000fe4000f8e00ff */
[----:B------:R-:W-:Y:S03]  /*60d0*/  @!UP0 UISETP.NE.AND UP1, UPT, UR14, 0x1, UPT ;  /* 0x000000010e00888c */ /* 0x000fe6000bf25270 */
[----:B------:R-:W-:Y:S01]  /*60e0*/  @!UP0 UMOV UR4, UR9 ;  /* 0x0000000900048c82 */ /* 0x000fe20008000000 */
[----:B--2---:R-:W-:Y:S02]  /*60f0*/  @!UP0 UISETP.NE.AND UP2, UPT, UR5, 0x1, UPT ;  /* 0x000000010500888c */ /* 0x004fe4000bf45270 */
[----:B------:R-:W-:Y:S01]  /*6100*/  @!UP0 USHF.R.U32.HI UR4, URZ, UR13, UR4 ;  /* 0x0000000dff048299 */ /* 0x000fe20008011604 */
[----:B------:R-:W-:Y:S02]  /*6110*/  @!UP0 UMOV UR6, UR7 ;  /* 0x0000000700068c82 */ /* 0x000fe40008000000 */
[----:B---3--:R-:W-:Y:S02]  /*6120*/  @!UP0 USHF.R.U32.HI UR6, URZ, UR10, UR6 ;  /* 0x0000000aff068299 */ /* 0x008fe40008011606 */
[----:B------:R-:W-:Y:S02]  /*6130*/  @!UP0 USEL UR7, UR37, UR4, !UP2 ;  /* 0x0000000425078287 */ /* 0x000fe4000d000000 */
[----:B------:R-:W-:Y:S04]  /*6140*/  @!UP0 USEL UR6, UR36, UR6, !UP1 ;  /* 0x0000000624068287 */ /* 0x000fe8000c800000 */
[----:B------:R-:W-:Y:S02]  /*6150*/  @!UP0 UIADD3 UR4, UPT, UPT, -UR7, UR6, URZ ;  /* 0x0000000607048290 */ /* 0x000fe4000fffe1ff */
[----:B------:R-:W-:Y:S02]  /*6160*/  @!UP0 UIADD3 UR6, UPT, UPT, UR7, -UR6, URZ ;  /* 0x8000000607068290 */ /* 0x000fe4000fffe0ff */
[----:B------:R-:W-:Y:S02]  /*6170*/  @!UP0 UIMAD UR37, UR4, UR5, UR37 ;  /* 0x00000005042582a4 */ /* 0x000fe4000f8e0225 */
[----:B------:R-:W-:Y:S01]  /*6180*/  @!UP0 UIMAD UR36, UR6, UR14, UR36 ;  /* 0x0000000e062482a4 */ /* 0x000fe2000f8e0224 */
[----:B------:R-:W-:Y:S11]  /*6190*/  @!P0 BRA `(.L_x_99) ;  /* 0x00000000007c8947 */ /* 0x000ff60003800000 */
[----:B------:R-:W1:Y:S01]  /*61a0*/  LDCU.64 UR8, c[0x4][0x80] ;  /* 0x01001000ff0877ac */ /* 0x000e620008000a00 */
[----:B------:R-:W-:Y:S01]  /*61b0*/  MOV R16, 0x0 ;  /* 0x0000000000107802 */ /* 0x000fe20000000f00 */
[----:B------:R-:W-:Y:S02]  /*61c0*/  HFMA2 R12, -RZ, RZ, 0, 5.9604644775390625e-08 ;  /* 0x00000001ff0c7431 */ /* 0x000fe400000001ff */
[----:B------:R-:W-:Y:S01]  /*61d0*/  IMAD.MOV.U32 R8, RZ, RZ, 0x70 ;  /* 0x00000070ff087424 */ /* 0x000fe200078e00ff */
[----:B------:R2:W3:Y:S01]  /*61e0*/  LDC.64 R14, c[0x4][R16] ;  /* 0x01000000100e7b82 */ /* 0x0004e20000000a00 */
[----:B------:R-:W4:Y:S01]  /*61f0*/  LDCU.64 UR6, c[0x4][0x88] ;  /* 0x01001100ff0677ac */ /* 0x000f220008000a00 */
[----:B------:R-:W-:Y:S01]  /*6200*/  IMAD.MOV.U32 R13, RZ, RZ, RZ ;  /* 0x000000ffff0d7224 */ /* 0x000fe200078e00ff */
[----:B------:R-:W2:Y:S01]  /*6210*/  LDCU.64 UR4, c[0x4][0x8] ;  /* 0x01000100ff0477ac */ /* 0x000ea20008000a00 */
[----:B-1----:R-:W-:Y:S01]  /*6220*/  MOV R5, UR9 ;  /* 0x0000000900057c02 */ /* 0x002fe20008000f00 */
[----:B------:R-:W-:Y:S01]  /*6230*/  IMAD.U32 R4, RZ, RZ, UR8 ;  /* 0x00000008ff047e24 */ /* 0x000fe2000f8e00ff */
[----:B----4-:R-:W-:Y:S01]  /*6240*/  MOV R7, UR7 ;  /* 0x0000000700077c02 */ /* 0x010fe20008000f00 */
[----:B------:R-:W-:Y:S01]  /*6250*/  IMAD.U32 R6, RZ, RZ, UR6 ;  /* 0x00000006ff067e24 */ /* 0x000fe2000f8e00ff */
[----:B--2---:R-:W-:Y:S01]  /*6260*/  MOV R11, UR5 ;  /* 0x00000005000b7c02 */ /* 0x004fe20008000f00 */
[----:B------:R-:W-:Y:S02]  /*6270*/  IMAD.U32 R10, RZ, RZ, UR4 ;  /* 0x00000004ff0a7e24 */ /* 0x000fe4000f8e00ff */
[----:B------:R-:W-:Y:S07]  /*6280*/  LEPC R20, `(.L_x_100) ;  /* 0x000000001014794e */ /* 0x000fee0000000000 */
[----:B---3-5:R-:W-:Y:S05]  /*6290*/  CALL.ABS.NOINC R14 ;  /* 0x000000000e007343 */ /* 0x028fea0003c00000 */
.L_x_100:
[----:B------:R-:W1:Y:S01]  /*62a0*/  LDCU.64 UR8, c[0x4][0x80] ;  /* 0x01001000ff0877ac */ /* 0x000e620008000a00 */
[----:B------:R-:W2:Y:S01]  /*62b0*/  LDC.64 R16, c[0x4][R16] ;  /* 0x0100000010107b82 */ /* 0x000ea20000000a00 */
[----:B------:R-:W-:Y:S02]  /*62c0*/  HFMA2 R12, -RZ, RZ, 0, 5.9604644775390625e-08 ;  /* 0x00000001ff0c7431 */ /* 0x000fe400000001ff */
[----:B------:R-:W-:Y:S02]  /*62d0*/  IMAD.MOV.U32 R8, RZ, RZ, 0x70 ;  /* 0x00000070ff087424 */ /* 0x000fe400078e00ff */
[----:B------:R-:W-:Y:S01]  /*62e0*/  IMAD.MOV.U32 R13, RZ, RZ, RZ ;  /* 0x000000ffff0d7224 */ /* 0x000fe200078e00ff */
[----:B------:R-:W3:Y:S01]  /*62f0*/  LDCU.64 UR6, c[0x4][0x88] ;  /* 0x01001100ff0677ac */ /* 0x000ee20008000a00 */
[----:B------:R-:W4:Y:S01]  /*6300*/  LDCU.64 UR4, c[0x4][0x8] ;  /* 0x01000100ff0477ac */ /* 0x000f220008000a00 */
[----:B-1----:R-:W-:Y:S02]  /*6310*/  MOV R4, UR8 ;  /* 0x0000000800047c02 */ /* 0x002fe40008000f00 */
[----:B------:R-:W-:Y:S02]  /*6320*/  MOV R5, UR9 ;  /* 0x0000000900057c02 */ /* 0x000fe40008000f00 */
[----:B---3--:R-:W-:Y:S01]  /*6330*/  MOV R7, UR7 ;  /* 0x0000000700077c02 */ /* 0x008fe20008000f00 */
[----:B------:R-:W-:Y:S01]  /*6340*/  IMAD.U32 R6, RZ, RZ, UR6 ;  /* 0x00000006ff067e24 */ /* 0x000fe2000f8e00ff */
[----:B----4-:R-:W-:Y:S01]  /*6350*/  MOV R11, UR5 ;  /* 0x00000005000b7c02 */ /* 0x010fe20008000f00 */
[----:B------:R-:W-:Y:S02]  /*6360*/  IMAD.U32 R10, RZ, RZ, UR4 ;  /* 0x00000004ff0a7e24 */ /* 0x000fe4000f8e00ff */
[----:B------:R-:W-:Y:S07]  /*6370*/  LEPC R20, `(.L_x_99) ;  /* 0x000000001014794e */ /* 0x000fee0000000000 */
[----:B--2---:R-:W-:Y:S05]  /*6380*/  CALL.ABS.NOINC R16 ;  /* 0x0000000010007343 */ /* 0x004fea0003c00000 */
.L_x_99:
[----:B------:R-:W-:Y:S05]  /*6390*/  BSYNC.RECONVERGENT B6 ;  /* 0x0000000000067941 */ /* 0x000fea0003800200 */
.L_x_98:
[----:B------:R-:W-:Y:S02]  /*63a0*/  R2UR UR6, R60 ;  /* 0x000000003c0672ca */ /* 0x000fe400000e0000 */
[----:B------:R-:W-:Y:S02]  /*63b0*/  R2UR UR5, R52 ;  /* 0x00000000340572ca */ /* 0x000fe400000e0000 */
[----:B------:R-:W-:Y:S02]  /*63c0*/  R2UR UR4, R51 ;  /* 0x00000000330472ca */ /* 0x000fe400000e0000 */
[----:B------:R-:W-:Y:S02]  /*63d0*/  ISETP.NE.U32.AND P4, PT, R42, RZ, PT ;  /* 0x000000ff2a00720c */ /* 0x000fe40003f85070 */
[----:B------:R-:W-:Y:S02]  /*63e0*/  ISETP.NE.U32.AND P2, PT, RZ, UR54, PT ;  /* 0x00000036ff007c0c */ /* 0x000fe4000bf45070 */
[----:B------:R-:W-:Y:S02]  /*63f0*/  ISETP.NE.AND.EX P4, PT, R43, RZ, PT, P4 ;  /* 0x000000ff2b00720c */ /* 0x000fe40003f85340 */
[----:B------:R-:W-:Y:S01]  /*6400*/  ISETP.NE.AND.EX P2, PT, RZ, UR55, PT, P2 ;  /* 0x00000037ff007c0c */ /* 0x000fe2000bf45320 */
[----:B------:R-:W-:Y:S02]  /*6410*/  UISETP.NE.AND UP2, UPT, UR6, URZ, UPT ;  /* 0x000000ff0600728c */ /* 0x000fe4000bf45270 */
[----:B------:R-:W-:Y:S04]  /*6420*/  UISETP.NE.U32.AND UP0, UPT, UR5, URZ, UPT ;  /* 0x000000ff0500728c */ /* 0x000fe8000bf05070 */
[----:B------:R-:W-:Y:S01]  /*6430*/  UISETP.NE.AND.EX UP1, UPT, UR4, URZ, UPT, UP0 ;  /* 0x000000ff0400728c */ /* 0x000fe2000bf25300 */
[----:B------:R-:W-:Y:S01]  /*6440*/  PLOP3.LUT P1, PT, PT, PT, UP2, 0x80, 0x8 ;  /* 0x000000000008781c */ /* 0x000fe20003f2f028 */
[----:B------:R-:W-:Y:S03]  /*6450*/  UPLOP3.LUT UP0, UPT, UPT, UPT, UPT, 0x40, 0x4 ;  /* 0x000000000004789c */ /* 0x000fe60003f0e870 */
[----:B------:R-:W-:Y:S06]  /*6460*/  @UP2 UPLOP3.LUT UP0, UPT, UPT, UPT, UP1, 0x80, 0x8 ;  /* 0x000000000008289c */ /* 0x000fec0003f0f010 */
[----:B------:R-:W-:Y:S01]  /*6470*/  PLOP3.LUT P0, PT, PT, PT, UP0, 0x80, 0x8 ;  /* 0x000000000008781c */ /* 0x000fe20003f0f008 */
[----:B------:R-:W-:Y:S01]  /*6480*/  @!UPT UIADD3 URZ, UPT, UPT, URZ, URZ, URZ ;  /* 0x000000fffffff290 */ /* 0x000fe2000fffe0ff */
[----:B------:R-:W-:Y:S11]  /*6490*/  BRA.U !UP1, `(.L_x_101) ;  /* 0x0000000109407547 */ /* 0x000ff6000b800000 */
[----:B------:R-:W-:Y:S01]  /*64a0*/  UISETP.NE.U32.AND UP0, UPT, UR54, URZ, UPT ;  /* 0x000000ff3600728c */ /* 0x000fe2000bf05070 */
[----:B------:R-:W-:Y:S01]  /*64b0*/  R2UR UR6, R52 ;  /* 0x00000000340672ca */ /* 0x000fe200000e0000 */
[----:B------:R-:W1:Y:S01]  /*64c0*/  LDCU.64 UR8, c[0x0][0x358] ;  /* 0x00006b00ff0877ac */ /* 0x000e620008000a00 */
[----:B------:R-:W-:Y:S02]  /*64d0*/  HFMA2 R49, -RZ, RZ, 0, 5.9604644775390625e-08 ;  /* 0x00000001ff317431 */ /* 0x000fe400000001ff */
[----:B------:R-:W-:Y:S01]  /*64e0*/  IMAD.MOV.U32 R0, RZ, RZ, 0x1 ;  /* 0x00000001ff007424 */ /* 0x000fe200078e00ff */
[----:B------:R-:W-:Y:S06]  /*64f0*/  UISETP.NE.AND.EX UP0, UPT, UR55, URZ, UPT, UP0 ;  /* 0x000000ff3700728c */ /* 0x000fec000bf05300 */
[----:B------:R-:W-:Y:S05]  /*6500*/  PLOP3.LUT P3, PT, PT, PT, UP0, 0x80, 0x8 ;  /* 0x000000000008781c */ /* 0x000fea0003f6f008 */
[----:B------:R-:W2:Y:S01]  /*6510*/  @UP0 LDCU.64 UR4, c[0x0][0x888] ;  /* 0x00011100ff0407ac */ /* 0x000ea20008000a00 */
[----:B------:R-:W-:Y:S07]  /*6520*/  @UP0 UIMAD UR6, UR51, UR6, URZ ;  /* 0x00000006330602a4 */ /* 0x000fee000f8e02ff */
[----:B------:R-:W-:Y:S01]  /*6530*/  @!P3 PRMT R49, R0, 0x7610, R49 ;  /* 0x000076100031b816 */ /* 0x000fe20000000031 */
[----:B--2---:R-:W-:Y:S06]  /*6540*/  @UP0 UIMAD.WIDE UR4, UR6, 0x4, UR4 ;  /* 0x00000004060408a5 */ /* 0x004fec000f8e0204 */
[----:B------:R-:W-:Y:S02]  /*6550*/  IMAD.U32 R4, RZ, RZ, UR4 ;  /* 0x00000004ff047e24 */ /* 0x000fe4000f8e00ff */
[----:B------:R-:W-:Y:S03]  /*6560*/  IMAD.U32 R5, RZ, RZ, UR5 ;  /* 0x00000005ff057e24 */ /* 0x000fe6000f8e00ff */
[----:B------:R-:W2:Y:S02]  /*6570*/  @!UP0 LDCU UR4, c[0x0][0x880] ;  /* 0x00011000ff0487ac */ /* 0x000ea40008000800 */
[----:B-1---5:R1:W5:Y:S02]  /*6580*/  @P3 LDG.E R27, desc[UR8][R4.64] ;  /* 0x00000008041b3981 */ /* 0x022364000c1e1900 */
[----:B-12---:R-:W-:Y:S02]  /*6590*/  @!P3 MOV R27, UR4 ;  /* 0x00000004001bbc02 */ /* 0x006fe40008000f00 */
.L_x_101:
[----:B------:R-:W-:Y:S05]  /*65a0*/  @!P4 BRA `(.L_x_102) ;  /* 0x000000000024c947 */ /* 0x000fea0003800000 */
[----:B------:R-:W-:Y:S01]  /*65b0*/  ISETP.NE.U32.AND P3, PT, R40, RZ, PT ;  /* 0x000000ff2800720c */ /* 0x000fe20003f65070 */
[----:B------:R-:W1:Y:S03]  /*65c0*/  LDCU.64 UR4, c[0x0][0x358] ;  /* 0x00006b00ff0477ac */ /* 0x000e660008000a00 */
[----:B------:R-:W-:Y:S11]  /*65d0*/  ISETP.NE.AND.EX P3, PT, R41, RZ, PT, P3 ;  /* 0x000000ff2900720c */ /* 0x000ff60003f65330 */
[----:B------:R-:W-:Y:S02]  /*65e0*/  @!UPT UIADD3 URZ, UPT, UPT, URZ, URZ, URZ ;  /* 0x000000fffffff290 */ /* 0x000fe4000fffe0ff */
[----:B------:R-:W2:Y:S01]  /*65f0*/  @P3 LDC.64 R4, c[0x0][0x8a8] ;  /* 0x00022a00ff043b82 */ /* 0x000ea20000000a00 */
[----:B------:R-:W-:Y:S04]  /*6600*/  @P3 IMAD R0, R42, UR51, RZ ;  /* 0x000000332a003c24 */ /* 0x000fe8000f8e02ff */
[----:B--2---:R-:W-:Y:S05]  /*6610*/  @P3 IMAD.WIDE R4, R0, 0x4, R4 ;  /* 0x0000000400043825 */ /* 0x004fea00078e0204 */
[----:B-1---5:R1:W5:Y:S02]  /*6620*/  @P3 LDG.E R24, desc[UR4][R4.64] ;  /* 0x0000000404183981 */ /* 0x022364000c1e1900 */
[----:B-1----:R-:W2:Y:S02]  /*6630*/  @!P3 LDC R24, c[0x0][0x8a0] ;  /* 0x00022800ff18bb82 */ /* 0x002ea40000000800 */
.L_x_102:
[----:B-----5:R-:W-:Y:S01]  /*6640*/  FSETP.NEU.AND P4, PT, R27, RZ, PT ;  /* 0x000000ff1b00720b */ /* 0x020fe20003f8d000 */
[----:B------:R-:W-:Y:S01]  /*6650*/  USHF.L.U32 UR8, UR50, 0x6, URZ ;  /* 0x0000000632087899 */ /* 0x000fe200080006ff */
[----:B------:R-:W-:Y:S01]  /*6660*/  SEL R4, RZ, 0xffffffff, P2 ;  /* 0xffffffffff047807 */ /* 0x000fe20001000000 */
[----:B------:R-:W-:Y:S01]  /*6670*/  IMAD.SHL.U32 R72, R47, 0x2, RZ ;  /* 0x000000022f487824 */ /* 0x000fe200078e00ff */
[----:B------:R-:W-:Y:S01]  /*6680*/  @P1 LOP3.LUT P2, RZ, R49, 0xff, RZ, 0xc0, !PT ;  /* 0x000000ff31ff1812 */ /* 0x000fe2000784c0ff */
[----:B------:R-:W-:Y:S01]  /*6690*/  BSSY B1, `(.L_x_103) ;  /* 0x0000047000017945 */ /* 0x000fe20003800000 */
[----:B------:R-:W-:Y:S01]  /*66a0*/  @P1 SEL R0, RZ, 0xffffffff, P4 ;  /* 0xffffffffff001807 */ /* 0x000fe20002000000 */
[----:B------:R-:W-:Y:S01]  /*66b0*/  IMAD.U32 R65, RZ, RZ, UR8 ;  /* 0x00000008ff417e24 */ /* 0x000fe2000f8e00ff */
[----:B------:R-:W-:Y:S01]  /*66c0*/  LOP3.LUT R46, R46, 0x1, RZ, 0x3c, !PT ;  /* 0x000000012e2e7812 */ /* 0x000fe200078e3cff */
[----:B------:R-:W-:Y:S01]  /*66d0*/  VIADD R69, R72, UR48 ;  /* 0x0000003048457c36 */ /* 0x000fe20008000000 */
[----:B------:R-:W-:Y:S01]  /*66e0*/  @P0 SEL R0, R4, R0, !P2 ;  /* 0x0000000004000207 */ /* 0x000fe20005000000 */
[----:B------:R-:W-:Y:S01]  /*66f0*/  IMAD.MOV.U32 R73, RZ, RZ, 0x1 ;  /* 0x00000001ff497424 */ /* 0x000fe200078e00ff */
[----:B------:R-:W-:Y:S01]  /*6700*/  LEA R70, R22, UR48, 0x3 ;  /* 0x0000003016467c11 */ /* 0x000fe2000f8e18ff */
[----:B------:R-:W-:Y:S01]  /*6710*/  IMAD.IADD R25, R23, 0x1, R2 ;  /* 0x0000000117197824 */ /* 0x000fe200078e0202 */
[----:B------:R-:W-:Y:S01]  /*6720*/  @P1 LOP3.LUT R0, R0, 0x1, RZ, 0xc0, !PT ;  /* 0x0000000100001812 */ /* 0x000fe200078ec0ff */
[----:B------:R-:W-:Y:S01]  /*6730*/  IMAD.MOV.U32 R71, RZ, RZ, RZ ;  /* 0x000000ffff477224 */ /* 0x000fe200078e00ff */
[----:B------:R-:W-:Y:S02]  /*6740*/  R2UR UR4, R57 ;  /* 0x00000000390472ca */ /* 0x000fe400000e0000 */
[----:B------:R-:W-:Y:S02]  /*6750*/  CS2R R38, SRZ ;  /* 0x0000000000267805 */ /* 0x000fe4000001ff00 */
[----:B------:R-:W-:Y:S02]  /*6760*/  ISETP.NE.U32.OR P6, PT, R0, 0x1, !P1 ;  /* 0x000000010000780c */ /* 0x000fe40004fc5470 */
[----:B------:R-:W-:Y:S02]  /*6770*/  CS2R R36, SRZ ;  /* 0x0000000000247805 */ /* 0x000fe4000001ff00 */
[----:B------:R-:W-:Y:S02]  /*6780*/  R2UR UR7, R56 ;  /* 0x00000000380772ca */ /* 0x000fe400000e0000 */
[----:B------:R-:W-:Y:S02]  /*6790*/  CS2R R30, SRZ ;  /* 0x00000000001e7805 */ /* 0x000fe4000001ff00 */
[----:B------:R-:W-:Y:S02]  /*67a0*/  R2UR UR10, R58 ;  /* 0x000000003a0a72ca */ /* 0x000fe400000e0000 */
[----:B------:R-:W-:Y:S02]  /*67b0*/  CS2R R28, SRZ ;  /* 0x00000000001c7805 */ /* 0x000fe4000001ff00 */
[----:B------:R-:W-:Y:S01]  /*67c0*/  R2UR UR6, R54 ;  /* 0x00000000360672ca */ /* 0x000fe200000e0000 */
[----:B------:R-:W-:Y:S01]  /*67d0*/  IMAD.IADD R68, R62, 0x1, R69 ;  /* 0x000000013e447824 */ /* 0x000fe200078e0245 */
[----:B------:R-:W-:Y:S02]  /*67e0*/  R2UR UR9, R55 ;  /* 0x00000000370972ca */ /* 0x000fe400000e0000 */
[----:B------:R-:W-:Y:S01]  /*67f0*/  R2UR UR11, R53 ;  /* 0x00000000350b72ca */ /* 0x000fe200000e0000 */
[----:B------:R-:W-:Y:S01]  /*6800*/  UIMAD.WIDE.U32 UR4, UR8, UR4, URZ ;  /* 0x00000004080472a5 */ /* 0x000fe2000f8e00ff */
[----:B------:R-:W-:Y:S02]  /*6810*/  PLOP3.LUT P3, PT, PT, PT, UP1, 0x80, 0x8 ;  /* 0x000000000008781c */ /* 0x000fe40003f6f018 */
[----:B------:R-:W-:Y:S02]  /*6820*/  @P6 SHF.L.U32 R0, R46, 0x1f, RZ ;  /* 0x0000001f2e006819 */ /* 0x000fe400000006ff */
[----:B------:R-:W-:Y:S01]  /*6830*/  LOP3.LUT P5, R66, R49, 0xff, RZ, 0xc0, !PT ;  /* 0x000000ff31427812 */ /* 0x000fe200078ac0ff */
[----:B------:R-:W-:Y:S01]  /*6840*/  UISETP.NE.AND UP0, UPT, UR10, 0x1, UPT ;  /* 0x000000010a00788c */ /* 0x000fe2000bf05270 */
[----:B------:R1:W3:Y:S01]  /*6850*/  @P6 SYNCS.PHASECHK.TRANS64.TRYWAIT P1, [UR48+0x110], R0 ;  /* 0x00011000ff0065a7 */ /* 0x0002e20008021130 */
[----:B------:R-:W-:Y:S01]  /*6860*/  SEL R3, RZ, 0xffffffff, P4 ;  /* 0xffffffffff037807 */ /* 0x000fe20002000000 */
[----:B------:R-:W-:Y:S01]  /*6870*/  UMOV UR4, UR5 ;  /* 0x0000000500047c82 */ /* 0x000fe20008000000 */
[----:B------:R-:W-:Y:S01]  /*6880*/  P2R R67, PR, RZ, 0x40 ;  /* 0x00000040ff437803 */ /* 0x000fe20000000000 */
[----:B------:R-:W-:Y:S03]  /*6890*/  USHF.R.U32.HI UR4, URZ, UR7, UR4 ;  /* 0x00000007ff047299 */ /* 0x000fe60008011604 */
[----:B------:R-:W-:Y:S01]  /*68a0*/  @P3 SEL R3, R4, R3, !P5 ;  /* 0x0000000304033207 */ /* 0x000fe20006800000 */
[----:B------:R-:W-:Y:S02]  /*68b0*/  USEL UR4, UR8, UR4, !UP0 ;  /* 0x0000000408047287 */ /* 0x000fe4000c000000 */
[----:B------:R-:W-:Y:S01]  /*68c0*/  UISETP.NE.AND UP0, UPT, UR9, 0x1, UPT ;  /* 0x000000010900788c */ /* 0x000fe2000bf05270 */
[----:B------:R-:W-:Y:S01]  /*68d0*/  LOP3.LUT R3, R3, 0x1, RZ, 0xc0, !PT ;  /* 0x0000000103037812 */ /* 0x000fe200078ec0ff */
[----:B------:R-:W-:Y:S02]  /*68e0*/  UIMAD.WIDE.U32 UR6, UR4, UR6, URZ ;  /* 0x00000006040672a5 */ /* 0x000fe4000f8e00ff */
[----:B------:R-:W-:Y:S02]  /*68f0*/  IMAD.U32 R64, RZ, RZ, UR4 ;  /* 0x00000004ff407e24 */ /* 0x000fe4000f8e00ff */
[----:B------:R-:W-:Y:S01]  /*6900*/  PLOP3.LUT P2, PT, PT, PT, UP0, 0x80, 0x8 ;  /* 0x000000000008781c */ /* 0x000fe20003f4f008 */
[----:B------:R-:W-:Y:S02]  /*6910*/  IMAD R5, RZ, RZ, -UR4 ;  /* 0x80000004ff057e24 */ /* 0x000fe4000f8e02ff */
[----:B------:R-:W-:Y:S01]  /*6920*/  UMOV UR5, UR7 ;  /* 0x0000000700057c82 */ /* 0x000fe20008000000 */
[----:B------:R-:W-:Y:S01]  /*6930*/  IMAD.U32 R63, RZ, RZ, UR4 ;  /* 0x00000004ff3f7e24 */ /* 0x000fe2000f8e00ff */
[----:B------:R-:W-:Y:S01]  /*6940*/  USHF.R.U32.HI UR5, URZ, UR11, UR5 ;  /* 0x0000000bff057299 */ /* 0x000fe20008011605 */
[----:B------:R-:W-:Y:S01]  /*6950*/  IMAD R65, R5, UR10, R65 ;  /* 0x0000000a05417c24 */ /* 0x000fe2000f8e0241 */
[----:B-1----:R-:W-:Y:S04]  /*6960*/  SHF.L.U32 R0, R45, 0x1f, RZ ;  /* 0x0000001f2d007819 */ /* 0x002fe800000006ff */
[----:B------:R1:W4:Y:S01]  /*6970*/  SYNCS.PHASECHK.TRANS64.TRYWAIT P0, [R70+URZ+0x170], R0 ;  /* 0x00017000460075a7 */ /* 0x00032200080011ff */
[----:B------:R-:W-:Y:S02]  /*6980*/  SEL R64, R64, UR5, !P2 ;  /* 0x0000000540407c07 */ /* 0x000fe4000d000000 */
[----:B------:R-:W-:Y:S03]  /*6990*/  ISETP.NE.U32.AND P2, PT, R3, 0x1, PT ;  /* 0x000000010300780c */ /* 0x000fe60003f45070 */
[----:B------:R-:W-:Y:S01]  /*69a0*/  IMAD.MOV R4, RZ, RZ, -R64 ;  /* 0x000000ffff047224 */ /* 0x000fe200078e0a40 */
[----:B------:R-:W-:Y:S03]  /*69b0*/  P2R R74, PR, RZ, 0x4 ;  /* 0x00000004ff4a7803 */ /* 0x000fe60000000000 */
[----:B------:R-:W-:Y:S01]  /*69c0*/  IMAD R63, R4, UR9, R63 ;  /* 0x00000009043f7c24 */ /* 0x000fe2000f8e023f */
[----:B---3--:R-:W-:Y:S01]  /*69d0*/  @P6 SEL R73, RZ, 0x1, !P1 ;  /* 0x00000001ff496807 */ /* 0x008fe20004800000 */
[----:B-1----:R-:W-:Y:S06]  /*69e0*/  @!P6 BRA `(.L_x_104) ;  /* 0x000000000044e947 */ /* 0x002fec0003800000 */
[----:B------:R-:W-:Y:S01]  /*69f0*/  IMAD.MOV.U32 R38, RZ, RZ, RZ ;  /* 0x000000ffff267224 */ /* 0x000fe200078e00ff */
[----:B------:R-:W-:Y:S01]  /*6a00*/  ISETP.NE.AND P1, PT, R73, RZ, PT ;  /* 0x000000ff4900720c */ /* 0x000fe20003f25270 */
[----:B------:R-:W-:Y:S01]  /*6a10*/  BSSY B0, `(.L_x_105) ;  /* 0x0000008000007945 */ /* 0x000fe20003800000 */
[----:B------:R-:W-:Y:S02]  /*6a20*/  CS2R R30, SRZ ;  /* 0x00000000001e7805 */ /* 0x000fe4000001ff00 */
[----:B------:R-:W-:Y:S02]  /*6a30*/  CS2R R28, SRZ ;  /* 0x00000000001c7805 */ /* 0x000fe4000001ff00 */
[----:B------:R-:W-:Y:S07]  /*6a40*/  CS2R R36, SRZ ;  /* 0x0000000000247805 */ /* 0x000fee000001ff00 */
[----:B------:R-:W-:Y:S05]  /*6a50*/  @P1 BRA `(.L_x_106) ;  /* 0x00000000000c1947 */ /* 0x000fea0003800000 */
[----:B------:R-:W-:Y:S04]  /*6a60*/  SHF.L.U32 R3, R46, 0x1f, RZ ;  /* 0x0000001f2e037819 */ /* 0x000fe800000006ff */
[----:B------:R-:W1:Y:S02]  /*6a70*/  SYNCS.PHASECHK.TRANS64.TRYWAIT P1, [UR48+0x110], R3 ;  /* 0x00011003ff0075a7 */ /* 0x000e640008021130 */
[----:B-1----:R-:W-:Y:S05]  /*6a80*/  @!P1 BRA `(.L_x_107) ;  /* 0x0000003000949947 */ /* 0x002fea0003800000 */
.L_x_106:
[----:B------:R-:W-:Y:S05]  /*6a90*/  BSYNC B0 ;  /* 0x0000000000007941 */ /* 0x000fea0003800000 */
.L_x_105:
[----:B------:R-:W-:Y:S01]  /*6aa0*/  ISETP.NE.AND P1, PT, R74, RZ, PT ;  /* 0x000000ff4a00720c */ /* 0x000fe20003f25270 */
[----:B------:R-:W-:Y:S11]  /*6ab0*/  HFMA2 R71, -RZ, RZ, 0, 5.9604644775390625e-08 ;  /* 0x00000001ff477431 */ /* 0x000ff600000001ff */
[----:B------:R-:W-:Y:S01]  /*6ac0*/  @!UPT UIADD3 URZ, UPT, UPT, URZ, URZ, URZ ;  /* 0x000000fffffff290 */ /* 0x000fe2000fffe0ff */
[----:B------:R-:W-:Y:S05]  /*6ad0*/  @P1 WARPSYNC.ALL ;  /* 0x0000000000001948 */ /* 0x000fea0003800000 */
[----:B------:R3:W1:Y:S04]  /*6ae0*/  @P1 LDSM.16.M88.4 R28, [R72+UR48+0x200] ;  /* 0x00020030481c183b */ /* 0x0006680008000200 */
[----:B------:R3:W1:Y:S02]  /*6af0*/  @P1 LDSM.16.M88.4 R36, [R68+0x200] ;  /* 0x000200004424183b */ /* 0x0006640000000200 */
.L_x_104:
[----:B------:R-:W-:Y:S05]  /*6b00*/  BSYNC B1 ;  /* 0x0000000000017941 */ /* 0x000fea0003800000 */
.L_x_103:
[----:B-1----:R-:W-:Y:S04]  /*6b10*/  SHF.R.U32.HI R2, RZ, 0x15, R25 ;  /* 0x00000015ff027819 */ /* 0x002fe80000011619 */
[----:B------:R-:W-:Y:S01]  /*6b20*/  LOP3.LUT P1, RZ, R2, 0x3, R50, 0x48, !PT ;  /* 0x0000000302ff7812 */ /* 0x000fe20007824832 */
[----:B------:R-:W-:Y:S01]  /*6b30*/  @!UPT UIADD3 URZ, UPT, UPT, URZ, URZ, URZ ;  /* 0x000000fffffff290 */ /* 0x000fe2000fffe0ff */
[----:B----4-:R-:W-:Y:S11]  /*6b40*/  @P0 BRA `(.L_x_108) ;  /* 0x0000000000080947 */ /* 0x010ff60003800000 */
[----:B------:R-:W1:Y:S02]  /*6b50*/  SYNCS.PHASECHK.TRANS64.TRYWAIT P0, [R70+URZ+0x170], R0 ;  /* 0x00017000460075a7 */ /* 0x000e6400080011ff */
[----:B-1----:R-:W-:Y:S05]  /*6b60*/  @!P0 BRA `(.L_x_109) ;  /* 0x0000003000748947 */ /* 0x002fea0003800000 */
.L_x_108:
[----:B------:R-:W-:Y:S05]  /*6b70*/  @!P1 BRA `(.L_x_110) ;  /* 0x0000000000409947 */ /* 0x000fea0003800000 */
[----:B------:R-:W4:Y:S01]  /*6b80*/  LDCU.64 UR8, c[0x4][0x70] ;  /* 0x01000e00ff0877ac */ /* 0x000f220008000a00 */
[----:B------:R-:W-:Y:S01]  /*6b90*/  MOV R3, 0x0 ;  /* 0x0000000000037802 */ /* 0x000fe20000000f00 */
[----:B------:R-:W-:Y:S02]  /*6ba0*/  HFMA2 R12, -RZ, RZ, 0, 5.9604644775390625e-08 ;  /* 0x00000001ff0c7431 */ /* 0x000fe400000001ff */
[----:B------:R-:W-:Y:S02]  /*6bb0*/  IMAD.MOV.U32 R8, RZ, RZ, 0x192 ;  /* 0x00000192ff087424 */ /* 0x000fe400078e00ff */
[----:B------:R-:W-:Y:S01]  /*6bc0*/  IMAD.MOV.U32 R13, RZ, RZ, RZ ;  /* 0x000000ffff0d7224 */ /* 0x000fe200078e00ff */
[----:B------:R-:W5:Y:S01]  /*6bd0*/  LDCU.64 UR6, c[0x4][0x78] ;  /* 0x01000f00ff0677ac */ /* 0x000f620008000a00 */
[----:B------:R-:W1:Y:S01]  /*6be0*/  LDC.64 R2, c[0x4][R3] ;  /* 0x0100000003027b82 */ /* 0x000e620000000a00 */
[----:B------:R-:W2:Y:S01]  /*6bf0*/  LDCU.64 UR4, c[0x4][0x10] ;  /* 0x01000200ff0477ac */ /* 0x000ea20008000a00 */
[----:B----4-:R-:W-:Y:S01]  /*6c00*/  MOV R5, UR9 ;  /* 0x0000000900057c02 */ /* 0x010fe20008000f00 */
[----:B------:R-:W-:Y:S01]  /*6c10*/  IMAD.U32 R4, RZ, RZ, UR8 ;  /* 0x00000008ff047e24 */ /* 0x000fe2000f8e00ff */
[----:B-----5:R-:W-:Y:S01]  /*6c20*/  MOV R7, UR7 ;  /* 0x0000000700077c02 */ /* 0x020fe20008000f00 */
[----:B------:R-:W-:Y:S01]  /*6c30*/  IMAD.U32 R6, RZ, RZ, UR6 ;  /* 0x00000006ff067e24 */ /* 0x000fe2000f8e00ff */
[----:B--2---:R-:W-:Y:S01]  /*6c40*/  MOV R11, UR5 ;  /* 0x00000005000b7c02 */ /* 0x004fe20008000f00 */
[----:B------:R-:W-:Y:S02]  /*6c50*/  IMAD.U32 R10, RZ, RZ, UR4 ;  /* 0x00000004ff0a7e24 */ /* 0x000fe4000f8e00ff */
[----:B------:R-:W-:Y:S07]  /*6c60*/  LEPC R20, `(.L_x_110) ;  /* 0x000000001014794e */ /* 0x000fee0000000000 */
[----:B-1-3--:R-:W-:Y:S05]  /*6c70*/  CALL.ABS.NOINC R2 ;  /* 0x0000000002007343 */ /* 0x00afea0003c00000 */
.L_x_110:
[C---:B------:R-:W-:Y:S01]  /*6c80*/  SHF.L.U32 R20, R28.reuse, 0x10, RZ ;  /* 0x000000101c147819 */ /* 0x040fe200000006ff */
[----:B------:R-:W-:Y:S05]  /*6c90*/  WARPSYNC.ALL ;  /* 0x0000000000007948 */ /* 0x000fea0003800000 */
[----:B------:R-:W-:Y:S01]  /*6ca0*/  R2UR UR4, R25 ;  /* 0x00000000190472ca */ /* 0x000fe200000e0000 */
[----:B------:R-:W-:Y:S01]  /*6cb0*/  BSSY.RECONVERGENT B0, `(.L_x_111) ;  /* 0x0000050000007945 */ /* 0x000fe20003800200 */
[----:B------:R-:W-:Y:S02]  /*6cc0*/  LOP3.LUT R21, R28, 0xffff0000, RZ, 0xc0, !PT ;  /* 0xffff00001c157812 */ /* 0x000fe400078ec0ff */
[C---:B------:R-:W-:Y:S02]  /*6cd0*/  SHF.L.U32 R26, R29.reuse, 0x10, RZ ;  /* 0x000000101d1a7819 */ /* 0x040fe400000006ff */
[----:B------:R-:W-:Y:S07]  /*6ce0*/  ISETP.NE.AND P0, PT, R48, RZ, PT ;  /* 0x000000ff3000720c */ /* 0x000fee0003f05270 */
[----:B------:R-:W1:Y:S02]  /*6cf0*/  LDTM.16dp256bit.x4 R4, tmem[UR4] ;  /* 0x00000004000479ee */ /* 0x000e640008120000 */
[C---:B-12---:R-:W-:Y:S01]  /*6d00*/  FMUL R0, R24.reuse, R4 ;  /* 0x0000000418007220 */ /* 0x046fe20000400000 */
[C---:B------:R-:W-:Y:S01]  /*6d10*/  FMUL R4, R24.reuse, R8 ;  /* 0x0000000818047220 */ /* 0x040fe20000400000 */
[C---:B------:R-:W-:Y:S01]  /*6d20*/  FMUL R8, R24.reuse, R12 ;  /* 0x0000000c18087220 */ /* 0x040fe20000400000 */
[C---:B------:R-:W-:Y:S01]  /*6d30*/  FMUL R2, R24.reuse, R5 ;  /* 0x0000000518027220 */ /* 0x040fe20000400000 */
[C---:B------:R-:W-:Y:S01]  /*6d40*/  FMUL R12, R24.reuse, R16 ;  /* 0x00000010180c7220 */ /* 0x040fe20000400000 */
[----:B------:R-:W-:Y:S01]  /*6d50*/  LOP3.LUT R16, R29, 0xffff0000, RZ, 0xc0, !PT ;  /* 0xffff00001d107812 */ /* 0x000fe200078ec0ff */
[C---:B------:R-:W-:Y:S01]  /*6d60*/  FMUL R3, R24.reuse, R6 ;  /* 0x0000000618037220 */ /* 0x040fe20000400000 */
[C---:B------:R-:W-:Y:S01]  /*6d70*/  FMUL R7, R24.reuse, R7 ;  /* 0x0000000718077220 */ /* 0x040fe20000400000 */
[C---:B------:R-:W-:Y:S01]  /*6d80*/  FFMA R0, R27.reuse, R20, R0 ;  /* 0x000000141b007223 */ /* 0x040fe20000000000 */
[C---:B------:R-:W-:Y:S01]  /*6d90*/  FFMA R2, R27.reuse, R21, R2 ;  /* 0x000000151b027223 */ /* 0x040fe20000000002 */
[C---:B------:R-:W-:Y:S01]  /*6da0*/  FMUL R5, R24.reuse, R9 ;  /* 0x0000000918057220 */ /* 0x040fe20000400000 */
[C---:B------:R-:W-:Y:S01]  /*6db0*/  FFMA R3, R27.reuse, R26, R3 ;  /* 0x0000001a1b037223 */ /* 0x040fe20000000003 */
[----:B------:R-:W-:Y:S01]  /*6dc0*/  FMUL R9, R24, R13 ;  /* 0x0000000d18097220 */ /* 0x000fe20000400000 */
[----:B------:R-:W-:Y:S01]  /*6dd0*/  FFMA R7, R27, R16, R7 ;  /* 0x000000101b077223 */ /* 0x000fe20000000007 */
[----:B------:R-:W-:Y:S01]  /*6de0*/  LOP3.LUT R16, R30, 0xffff0000, RZ, 0xc0, !PT ;  /* 0xffff00001e107812 */ /* 0x000fe200078ec0ff */
[----:B------:R-:W-:Y:S01]  /*6df0*/  FMUL R6, R24, R10 ;  /* 0x0000000a18067220 */ /* 0x000fe20000400000 */
[----:B------:R-:W-:Y:S01]  /*6e00*/  F2FP.BF16.F32.PACK_AB R32, R2, R0 ;  /* 0x000000000220723e */ /* 0x000fe200000010ff */
[----:B------:R-:W-:Y:S01]  /*6e10*/  FMUL R13, R24, R17 ;  /* 0x00000011180d7220 */ /* 0x000fe20000400000 */
[----:B------:R-:W-:Y:S01]  /*6e20*/  SHF.L.U32 R17, R30, 0x10, RZ ;  /* 0x000000101e117819 */ /* 0x000fe200000006ff */
[C---:B------:R-:W-:Y:S01]  /*6e30*/  FMUL R10, R24.reuse, R14 ;  /* 0x0000000e180a7220 */ /* 0x040fe20000400000 */
[C---:B------:R-:W-:Y:S01]  /*6e40*/  LOP3.LUT R0, R31.reuse, 0xffff0000, RZ, 0xc0, !PT ;  /* 0xffff00001f007812 */ /* 0x040fe200078ec0ff */
[----:B------:R-:W-:Y:S01]  /*6e50*/  FMUL R14, R24, R18 ;  /* 0x00000012180e7220 */ /* 0x000fe20000400000 */
[----:B------:R-:W-:Y:S01]  /*6e60*/  SHF.L.U32 R18, R31, 0x10, RZ ;  /* 0x000000101f127819 */ /* 0x000fe200000006ff */
[----:B------:R-:W-:Y:S01]  /*6e70*/  FFMA R4, R27, R17, R4 ;  /* 0x000000111b047223 */ /* 0x000fe20000000004 */
[----:B------:R-:W-:Y:S01]  /*6e80*/  F2FP.BF16.F32.PACK_AB R33, R7, R3 ;  /* 0x000000030721723e */ /* 0x000fe200000010ff */
[C---:B------:R-:W-:Y:S01]  /*6e90*/  FFMA R5, R27.reuse, R16, R5 ;  /* 0x000000101b057223 */ /* 0x040fe20000000005 */
[----:B------:R-:W-:Y:S01]  /*6ea0*/  SHF.L.U32 R2, R36, 0x10, RZ ;  /* 0x0000001024027819 */ /* 0x000fe200000006ff */
[----:B------:R-:W-:Y:S01]  /*6eb0*/  FMUL R11, R24, R11 ;  /* 0x0000000b180b7220 */ /* 0x000fe20000400000 */
[----:B------:R-:W-:Y:S01]  /*6ec0*/  LOP3.LUT R3, R36, 0xffff0000, RZ, 0xc0, !PT ;  /* 0xffff000024037812 */ /* 0x000fe200078ec0ff */
[----:B------:R-:W-:Y:S01]  /*6ed0*/  FFMA R6, R27, R18, R6 ;  /* 0x000000121b067223 */ /* 0x000fe20000000006 */
[----:B------:R-:W-:Y:S01]  /*6ee0*/  SHF.L.U32 R7, R37, 0x10, RZ ;  /* 0x0000001025077819 */ /* 0x000fe200000006ff */
[----:B------:R-:W-:Y:S01]  /*6ef0*/  FFMA R11, R27, R0, R11 ;  /* 0x000000001b0b7223 */ /* 0x000fe2000000000b */
[----:B------:R-:W-:Y:S01]  /*6f00*/  LOP3.LUT R0, R37, 0xffff0000, RZ, 0xc0, !PT ;  /* 0xffff000025007812 */ /* 0x000fe200078ec0ff */
[C---:B------:R-:W-:Y:S01]  /*6f10*/  FFMA R8, R27.reuse, R2, R8 ;  /* 0x000000021b087223 */ /* 0x040fe20000000008 */
[C---:B------:R-:W-:Y:S01]  /*6f20*/  FFMA R9, R27.reuse, R3, R9 ;  /* 0x000000031b097223 */ /* 0x040fe20000000009 */
[----:B------:R-:W-:Y:S01]  /*6f30*/  FMUL R15, R24, R15 ;  /* 0x0000000f180f7220 */ /* 0x000fe20000400000 */
[C---:B------:R-:W-:Y:S01]  /*6f40*/  SHF.L.U32 R2, R38.reuse, 0x10, RZ ;  /* 0x0000001026027819 */ /* 0x040fe200000006ff */
[----:B------:R-:W-:Y:S01]  /*6f50*/  FFMA R10, R27, R7, R10 ;  /* 0x000000071b0a7223 */ /* 0x000fe2000000000a */
[----:B------:R-:W-:Y:S01]  /*6f60*/  F2FP.BF16.F32.PACK_AB R34, R5, R4 ;  /* 0x000000040522723e */ /* 0x000fe200000010ff */
[----:B------:R-:W-:Y:S01]  /*6f70*/  FFMA R15, R27, R0, R15 ;  /* 0x000000001b0f7223 */ /* 0x000fe2000000000f */
[----:B------:R-:W-:Y:S01]  /*6f80*/  LOP3.LUT R3, R38, 0xffff0000, RZ, 0xc0, !PT ;  /* 0xffff000026037812 */ /* 0x000fe200078ec0ff */
[----:B------:R-:W-:Y:S01]  /*6f90*/  FMUL R19, R24, R19 ;  /* 0x0000001318137220 */ /* 0x000fe20000400000 */
[----:B------:R-:W-:Y:S01]  /*6fa0*/  SHF.L.U32 R4, R39, 0x10, RZ ;  /* 0x0000001027047819 */ /* 0x000fe200000006ff */
[----:B------:R-:W-:Y:S01]  /*6fb0*/  FFMA R12, R27, R2, R12 ;  /* 0x000000021b0c7223 */ /* 0x000fe2000000000c */
[----:B------:R-:W-:Y:S01]  /*6fc0*/  LOP3.LUT R5, R39, 0xffff0000, RZ, 0xc0, !PT ;  /* 0xffff000027057812 */ /* 0x000fe200078ec0ff */
[----:B------:R-:W-:Y:S01]  /*6fd0*/  FFMA R13, R27, R3, R13 ;  /* 0x000000031b0d7223 */ /* 0x000fe2000000000d */
[----:B------:R-:W-:Y:S01]  /*6fe0*/  F2FP.BF16.F32.PACK_AB R35, R11, R6 ;  /* 0x000000060b23723e */ /* 0x000fe200000010ff */
[----:B------:R-:W-:Y:S01]  /*6ff0*/  FFMA R14, R27, R4, R14 ;  /* 0x000000041b0e7223 */ /* 0x000fe2000000000e */
[----:B------:R-:W-:Y:S01]  /*7000*/  F2FP.BF16.F32.PACK_AB R8, R9, R8 ;  /* 0x000000080908723e */ /* 0x000fe200000010ff */
[----:B------:R-:W-:Y:S01]  /*7010*/  FFMA R19, R27, R5, R19 ;  /* 0x000000051b137223 */ /* 0x000fe20000000013 */
[----:B------:R-:W-:Y:S01]  /*7020*/  F2FP.BF16.F32.PACK_AB R9, R15, R10 ;  /* 0x0000000a0f09723e */ /* 0x000fe200000010ff */
[----:B------:R1:W-:Y:S01]  /*7030*/  STSM.16.M88.4 [R69+0x200], R32 ;  /* 0x0002002045007844 */ /* 0x0003e20000000200 */
[----:B------:R-:W-:Y:S02]  /*7040*/  F2FP.BF16.F32.PACK_AB R10, R13, R12 ;  /* 0x0000000c0d0a723e */ /* 0x000fe400000010ff */
[----:B------:R-:W-:Y:S05]  /*7050*/  F2FP.BF16.F32.PACK_AB R11, R19, R14 ;  /* 0x0000000e130b723e */ /* 0x000fea00000010ff */
[----:B------:R1:W-:Y:S01]  /*7060*/  STSM.16.M88.4 [R68+0x200], R8 ;  /* 0x0002000844007844 */ /* 0x0003e20000000200 */
[----:B------:R-:W-:Y:S01]  /*7070*/  @!PT LDS RZ, [RZ] ;  /* 0x00000000fffff984 */ /* 0x000fe20000000800 */
[----:B------:R-:W-:Y:S01]  /*7080*/  @!PT LDS RZ, [RZ] ;  /* 0x00000000fffff984 */ /* 0x000fe20000000800 */
[----:B------:R-:W-:Y:S01]  /*7090*/  @!PT LDS RZ, [RZ] ;  /* 0x00000000fffff984 */ /* 0x000fe20000000800 */
[----:B------:R-:W-:Y:S01]  /*70a0*/  @!PT LDS RZ, [RZ] ;  /* 0x00000000fffff984 */ /* 0x000fe20000000800 */
[----:B------:R2:W-:Y:S07]  /*70b0*/  MEMBAR.ALL.CTA ;  /* 0x0000000000007992 */ /* 0x0005ee0000008000 */
[----:B--2---:R-:W2:Y:S02]  /*70c0*/  FENCE.VIEW.ASYNC.S ;  /* 0x00000000000073c6 */ /* 0x004ea40000000000 */
[----:B--2---:R-:W-:Y:S06]  /*70d0*/  BAR.SYNC.DEFER_BLOCKING 0x1, 0x80 ;  /* 0x0042000000007b1d */ /* 0x004fec0000010000 */
[----:B------:R-:W-:Y:S05]  /*70e0*/  @P0 BRA `(.L_x_112) ;  /* 0x0000000000300947 */ /* 0x000fea0003800000 */
[----:B------:R-:W2:Y:S01]  /*70f0*/  LDCU.64 UR6, c[0x0][0x348] ;  /* 0x00006900ff0677ac */ /* 0x000ea20008000a00 */
[----:B------:R-:W-:Y:S02]  /*7100*/  R2UR UR42, R65 ;  /* 0x00000000412a72ca */ /* 0x000fe400000e0000 */
[----:B------:R-:W-:Y:S01]  /*7110*/  R2UR UR43, R63 ;  /* 0x000000003f2b72ca */ /* 0x000fe200000e0000 */
[----:B------:R-:W-:Y:S01]  /*7120*/  UIADD3 UR4, UPT, UPT, UR48, 0x200, URZ ;  /* 0x0000020030047890 */ /* 0x000fe2000fffe0ff */
[----:B------:R-:W-:Y:S05]  /*7130*/  R2UR UR44, R64 ;  /* 0x00000000402c72ca */ /* 0x000fea00000e0000 */
[----:B------:R-:W-:Y:S05]  /*7140*/  IMAD.U32 R61, RZ, RZ, UR4 ;  /* 0x00000004ff3d7e24 */ /* 0x000fea000f8e00ff */
[----:B------:R-:W-:Y:S01]  /*7150*/  R2UR UR40, R61 ;  /* 0x000000003d2872ca */ /* 0x000fe200000e0000 */
[----:B--2---:R-:W-:Y:S04]  /*7160*/  UIADD3 UR4, UP0, UPT, UR6, 0x680, URZ ;  /* 0x0000068006047890 */ /* 0x004fe8000ff1e0ff */
[----:B------:R-:W-:Y:S09]  /*7170*/  UIADD3.X UR5, UPT, UPT, URZ, UR7, URZ, UP0, !UPT ;  /* 0x00000007ff057290 */ /* 0x000ff200087fe4ff */
[----:B------:R2:W-:Y:S01]  /*7180*/  UTMASTG.4D.IM2COL [UR40], [UR4] ;  /* 0x00000028040073b5 */ /* 0x0005e20008058000 */
[----:B------:R0:W-:Y:S01]  /*7190*/  UTMACMDFLUSH ;  /* 0x00000000000079b7 */ /* 0x0001e20000000000 */
[----:B--2---:R-:W-:Y:S04]  /*71a0*/  DEPBAR.LE SB0, 0x1 ;  /* 0x000080400000791a */ /* 0x004fe80000000000 */
.L_x_112:
[----:B------:R-:W-:Y:S05]  /*71b0*/  BSYNC.RECONVERGENT B0 ;  /* 0x0000000000007941 */ /* 0x000fea0003800200 */
.L_x_111:
[----:B------:R-:W-:Y:S01]  /*71c0*/  BAR.SYNC.DEFER_BLOCKING 0x1, 0x80 ;  /* 0x0042000000007b1d */ /* 0x000fe20000010000 */
[----:B------:R-:W-:Y:S01]  /*71d0*/  ISETP.NE.AND P1, PT, R67, RZ, PT ;  /* 0x000000ff4300720c */ /* 0x000fe20003f25270 */
[----:B------:R-:W-:Y:S01]  /*71e0*/  UISETP.NE.AND UP0, UPT, UR52, URZ, UPT ;  /* 0x000000ff3400728c */ /* 0x000fe2000bf05270 */
[----:B------:R-:W-:Y:S11]  /*71f0*/  LEA R4, R71, UR48, 0x3 ;  /* 0x0000003047047c11 */ /* 0x000ff6000f8e18ff */
[----:B------:R-:W-:Y:S01]  /*7200*/  @P1 SHF.L.U32 R3, R46, 0x1f, RZ ;  /* 0x0000001f2e031819 */ /* 0x000fe200000006ff */
[----:B------:R-:W-:Y:S06]  /*7210*/  BRA.U !UP0, `(.L_x_113) ;  /* 0x0000000108247547 */ /* 0x000fec000b800000 */
[----:B------:R-:W2:Y:S01]  /*7220*/  S2R R0, SR_CgaCtaId ;  /* 0x0000000000007919 */ /* 0x000ea20000008800 */
[----:B------:R-:W-:Y:S01]  /*7230*/  IMAD.U32 R2, RZ, RZ, UR49 ;  /* 0x00000031ff027e24 */ /* 0x000fe2000f8e00ff */
[----:B------:R-:W-:Y:S04]  /*7240*/  UIADD3 UR4, UPT, UPT, UR49, 0x1, URZ ;  /* 0x0000000131047890 */ /* 0x000fe8000fffe0ff */
[----:B------:R-:W-:Y:S01]  /*7250*/  @P1 LEA R2, R2, UR48, 0x3 ;  /* 0x0000003002021c11 */ /* 0x000fe2000f8e18ff */
[----:B------:R-:W-:Y:S04]  /*7260*/  UISETP.NE.AND UP0, UPT, UR4, 0x4, UPT ;  /* 0x000000040400788c */ /* 0x000fe8000bf05270 */
[----:B------:R-:W-:Y:S01]  /*7270*/  @P1 VIADD R2, R2, 0x130 ;  /* 0x0000013002021836 */ /* 0x000fe20000000000 */
[----:B------:R-:W-:Y:S04]  /*7280*/  USEL UR49, UR4, URZ, UP0 ;  /* 0x000000ff04317287 */ /* 0x000fe80008000000 */
[----:B--2---:R-:W-:Y:S04]  /*7290*/  @P1 PRMT R0, R0, 0x654, R2 ;  /* 0x0000065400001816 */ /* 0x004fe80000000002 */
[----:B------:R2:W-:Y:S04]  /*72a0*/  @P1 SYNCS.ARRIVE.TRANS64.RED.A1T0 RZ, [R0+URZ], RZ ;  /* 0x000000ff00ff19a7 */ /* 0x0005e800081004ff */
.L_x_113:
[----:B------:R-:W4:Y:S01]  /*72b0*/  @P1 SYNCS.PHASECHK.TRANS64.TRYWAIT P0, [R4+URZ+0x110], R3 ;  /* 0x00011003040015a7 */ /* 0x000f2200080011ff */
[----:B------:R-:W-:Y:S01]  /*72c0*/  BSSY B1, `(.L_x_114) ;  /* 0x0000013000017945 */ /* 0x000fe20003800000 */
[----:B----4-:R-:W-:Y:S03]  /*72d0*/  @P1 SEL R73, RZ, 0x1, !P0 ;  /* 0x00000001ff491807 */ /* 0x010fe60004000000 */
[----:B------:R-:W-:Y:S05]  /*72e0*/  @!P1 BRA `(.L_x_115) ;  /* 0x0000000000409947 */ /* 0x000fea0003800000 */
[----:B------:R-:W-:Y:S01]  /*72f0*/  ISETP.NE.AND P1, PT, R74, RZ, PT ;  /* 0x000000ff4a00720c */ /* 0x000fe20003f25270 */
[----:B------:R-:W-:Y:S01]  /*7300*/  BSSY B0, `(.L_x_116) ;  /* 0x0000009000007945 */ /* 0x000fe20003800000 */
[----:B------:R-:W-:Y:S11]  /*7310*/  ISETP.NE.AND P0, PT, R73, RZ, PT ;  /* 0x000000ff4900720c */ /* 0x000ff60003f05270 */
[----:B------:R-:W-:Y:S05]  /*7320*/  @P1 IMAD R3, R71, 0x1000, R72 ;  /* 0x0000100047031824 */ /* 0x000fea00078e0248 */
[----:B------:R-:W-:Y:S05]  /*7330*/  @P1 IADD3 R2, PT, PT, R3, UR48, RZ ;  /* 0x0000003003021c10 */ /* 0x000fea000fffe0ff */
[----:B------:R-:W-:Y:S01]  /*7340*/  @P1 IMAD.IADD R2, R62, 0x1, R2 ;  /* 0x000000013e021824 */ /* 0x000fe200078e0202 */
[----:B------:R-:W-:Y:S06]  /*7350*/  @P0 BRA `(.L_x_117) ;  /* 0x00000000000c0947 */ /* 0x000fec0003800000 */
[----:B--2---:R-:W-:Y:S04]  /*7360*/  SHF.L.U32 R0, R46, 0x1f, RZ ;  /* 0x0000001f2e007819 */ /* 0x004fe800000006ff */
[----:B------:R-:W2:Y:S02]  /*7370*/  SYNCS.PHASECHK.TRANS64.TRYWAIT P0, [R4+URZ+0x110], R0 ;  /* 0x00011000040075a7 */ /* 0x000ea400080011ff */
[----:B--2---:R-:W-:Y:S05]  /*7380*/  @!P0 BRA `(.L_x_118) ;  /* 0x0000002800808947 */ /* 0x004fea0003800000 */
.L_x_117:
[----:B------:R-:W-:Y:S05]  /*7390*/  BSYNC B0 ;  /* 0x0000000000007941 */ /* 0x000fea0003800000 */
.L_x_116:
[----:B------:R-:W-:Y:S02]  /*73a0*/  ISETP.NE.AND P0, PT, R74, RZ, PT ;  /* 0x000000ff4a00720c */ /* 0x000fe40003f05270 */
[----:B------:R-:W-:Y:S11]  /*73b0*/  IADD3 R71, PT, PT, R71, 0x1, RZ ;  /* 0x0000000147477810 */ /* 0x000ff60007ffe0ff */
[----:B------:R-:W-:Y:S05]  /*73c0*/  @P0 WARPSYNC.ALL ;  /* 0x0000000000000948 */ /* 0x000fea0003800000 */
[----:B------:R4:W1:Y:S04]  /*73d0*/  @P0 LDSM.16.M88.4 R28, [R3+UR48+0x200] ;  /* 0x00020030031c083b */ /* 0x0008680008000200 */
[----:B------:R4:W1:Y:S02]  /*73e0*/  @P0 LDSM.16.M88.4 R36, [R2+0x200] ;  /* 0x000200000224083b */ /* 0x0008640000000200 */
.L_x_115:
[----:B------:R-:W-:Y:S05]  /*73f0*/  BSYNC B1 ;  /* 0x0000000000017941 */ /* 0x000fea0003800000 */
.L_x_114:
[----:B--2---:R-:W-:Y:S05]  /*7400*/  VIADD R0, R25, 0x20 ;  /* 0x0000002019007836 */ /* 0x004fea0000000000 */
[----:B------:R-:W-:Y:S04]  /*7410*/  SHF.R.U32.HI R0, RZ, 0x15, R0 ;  /* 0x00000015ff007819 */ /* 0x000fe80000011600 */
[----:B------:R-:W-:Y:S11]  /*7420*/  LOP3.LUT P0, RZ, R0, 0x3, R50, 0x48, !PT ;  /* 0x0000000300ff7812 */ /* 0x000ff60007804832 */
[----:B------:R-:W-:Y:S02]  /*7430*/  @!UPT UIADD3 URZ, UPT, UPT, URZ, URZ, URZ ;  /* 0x000000fffffff290 */ /* 0x000fe4000fffe0ff */
[----:B------:R-:W-:Y:S05]  /*7440*/  @!P0 BRA `(.L_x_119) ;  /* 0x0000000000408947 */ /* 0x000fea0003800000 */
[----:B------:R-:W2:Y:S01]  /*7450*/  LDCU.64 UR8, c[0x4][0x70] ;  /* 0x01000e00ff0877ac */ /* 0x000ea20008000a00 */
[----:B----4-:R-:W-:Y:S01]  /*7460*/  MOV R3, 0x0 ;  /* 0x0000000000037802 */ /* 0x010fe20000000f00 */
[----:B------:R-:W-:Y:S02]  /*7470*/  HFMA2 R12, -RZ, RZ, 0, 5.9604644775390625e-08 ;  /* 0x00000001ff0c7431 */ /* 0x000fe400000001ff */
[----:B-1----:R-:W-:Y:S02]  /*7480*/  IMAD.MOV.U32 R8, RZ, RZ, 0x192 ;  /* 0x00000192ff087424 */ /* 0x002fe400078e00ff */
[----:B------:R-:W-:Y:S01]  /*7490*/  IMAD.MOV.U32 R13, RZ, RZ, RZ ;  /* 0x000000ffff0d7224 */ /* 0x000fe200078e00ff */
[----:B------:R-:W1:Y:S01]  /*74a0*/  LDCU.64 UR6, c[0x4][0x78] ;  /* 0x01000f00ff0677ac */ /* 0x000e620008000a00 */
[----:B------:R-:W4:Y:S01]  /*74b0*/  LDC.64 R2, c[0x4][R3] ;  /* 0x0100000003027b82 */ /* 0x000f220000000a00 */
[----:B------:R-:W5:Y:S01]  /*74c0*/  LDCU.64 UR4, c[0x4][0x10] ;  /* 0x01000200ff0477ac */ /* 0x000f620008000a00 */
[----:B--2---:R-:W-:Y:S01]  /*74d0*/  MOV R5, UR9 ;  /* 0x0000000900057c02 */ /* 0x004fe20008000f00 */
[----:B------:R-:W-:Y:S01]  /*74e0*/  IMAD.U32 R4, RZ, RZ, UR8 ;  /* 0x00000008ff047e24 */ /* 0x000fe2000f8e00ff */
[----:B-1----:R-:W-:Y:S01]  /*74f0*/  MOV R7, UR7 ;  /* 0x0000000700077c02 */ /* 0x002fe20008000f00 */
[----:B------:R-:W-:Y:S01]  /*7500*/  IMAD.U32 R6, RZ, RZ, UR6 ;  /* 0x00000006ff067e24 */ /* 0x000fe2000f8e00ff */
[----:B-----5:R-:W-:Y:S01]  /*7510*/  MOV R11, UR5 ;  /* 0x00000005000b7c02 */ /* 0x020fe20008000f00 */
[----:B------:R-:W-:Y:S02]  /*7520*/  IMAD.U32 R10, RZ, RZ, UR4 ;  /* 0x00000004ff0a7e24 */ /* 0x000fe4000f8e00ff */
[----:B------:R-:W-:Y:S07]  /*7530*/  LEPC R20, `(.L_x_119) ;  /* 0x000000001014794e */ /* 0x000fee0000000000 */
[----:B---34-:R-:W-:Y:S05]  /*7540*/  CALL.ABS.NOINC R2 ;  /* 0x0000000002007343 */ /* 0x018fea0003c00000 */
.L_x_119:
[----:B-1--4-:R-:W-:Y:S01]  /*7550*/  SHF.L.U32 R3, R28, 0x10, RZ ;  /* 0x000000101c037819 */ /* 0x012fe200000006ff */
[----:B------:R-:W-:Y:S05]  /*7560*/  WARPSYNC.ALL ;  /* 0x0000000000007948 */ /* 0x000fea0003800000 */
[----:B------:R-:W-:Y:S01]  /*7570*/  R2UR UR4, R25 ;  /* 0x00000000190472ca */ /* 0x000fe200000e0000 */
[----:B------:R-:W1:Y:S01]  /*7580*/  S2R R75, SR_CgaCtaId ;  /* 0x00000000004b7919 */ /* 0x000e620000008800 */
[C---:B------:R-:W-:Y:S01]  /*7590*/  SHF.L.U32 R20, R29.reuse, 0x10, RZ ;  /* 0x000000101d147819 */ /* 0x040fe200000006ff */
[----:B------:R-:W-:Y:S01]  /*75a0*/  BSSY.RECONVERGENT B0, `(.L_x_120) ;  /* 0x0000055000007945 */ /* 0x000fe20003800200 */
[----:B------:R-:W-:Y:S02]  /*75b0*/  LOP3.LUT R21, R29, 0xffff0000, RZ, 0xc0, !PT ;  /* 0xffff00001d157812 */ /* 0x000fe400078ec0ff */
[----:B------:R-:W-:Y:S02]  /*75c0*/  ISETP.NE.AND P6, PT, R67, RZ, PT ;  /* 0x000000ff4300720c */ /* 0x000fe40003fc5270 */
[----:B------:R-:W-:Y:S05]  /*75d0*/  ISETP.NE.AND P0, PT, R48, RZ, PT ;  /* 0x000000ff3000720c */ /* 0x000fea0003f05270 */
[----:B------:R-:W2:Y:S02]  /*75e0*/  LDTM.16dp256bit.x4 R4, tmem[UR4+0x20] ;  /* 0x00002004000479ee */ /* 0x000ea40008120000 */
[----:B--2---:R-:W-:Y:S01]  /*75f0*/  FMUL R0, R24, R4 ;  /* 0x0000000418007220 */ /* 0x004fe20000400000 */
[----:B------:R-:W-:Y:S01]  /*7600*/  LOP3.LUT R4, R28, 0xffff0000, RZ, 0xc0, !PT ;  /* 0xffff00001c047812 */ /* 0x000fe200078ec0ff */
[C---:B------:R-:W-:Y:S01]  /*7610*/  FMUL R2, R24.reuse, R5 ;  /* 0x0000000518027220 */ /* 0x040fe20000400000 */
[C---:B------:R-:W-:Y:S01]  /*7620*/  FMUL R7, R24.reuse, R7 ;  /* 0x0000000718077220 */ /* 0x040fe20000400000 */
[C---:B------:R-:W-:Y:S01]  /*7630*/  FFMA R0, R27.reuse, R3, R0 ;  /* 0x000000031b007223 */ /* 0x040fe20000000000 */
[C---:B------:R-:W-:Y:S01]  /*7640*/  FMUL R3, R24.reuse, R6 ;  /* 0x0000000618037220 */ /* 0x040fe20000400000 */
[C---:B------:R-:W-:Y:S01]  /*7650*/  FFMA R2, R27.reuse, R4, R2 ;  /* 0x000000041b027223 */ /* 0x040fe20000000002 */
[C---:B------:R-:W-:Y:S01]  /*7660*/  FMUL R4, R24.reuse, R8 ;  /* 0x0000000818047220 */ /* 0x040fe20000400000 */
[----:B------:R-:W-:Y:S01]  /*7670*/  FMUL R8, R24, R12 ;  /* 0x0000000c18087220 */ /* 0x000fe20000400000 */
[C---:B------:R-:W-:Y:S01]  /*7680*/  FFMA R3, R27.reuse, R20, R3 ;  /* 0x000000141b037223 */ /* 0x040fe20000000003 */
[----:B------:R-:W-:Y:S01]  /*7690*/  FFMA R7, R27, R21, R7 ;  /* 0x000000151b077223 */ /* 0x000fe20000000007 */
[----:B------:R-:W-:Y:S01]  /*76a0*/  F2FP.BF16.F32.PACK_AB R32, R2, R0 ;  /* 0x000000000220723e */ /* 0x000fe200000010ff */
[----:B------:R-:W-:Y:S01]  /*76b0*/  FMUL R12, R24, R16 ;  /* 0x00000010180c7220 */ /* 0x000fe20000400000 */
[----:B------:R-:W-:Y:S01]  /*76c0*/  SHF.L.U32 R16, R30, 0x10, RZ ;  /* 0x000000101e107819 */ /* 0x000fe200000006ff */
[----:B------:R-:W-:Y:S01]  /*76d0*/  FMUL R5, R24, R9 ;  /* 0x0000000918057220 */ /* 0x000fe20000400000 */
[----:B------:R-:W-:Y:S01]  /*76e0*/  LOP3.LUT R0, R30, 0xffff0000, RZ, 0xc0, !PT ;  /* 0xffff00001e007812 */ /* 0x000fe200078ec0ff */
[C---:B------:R-:W-:Y:S01]  /*76f0*/  FMUL R6, R24.reuse, R10 ;  /* 0x0000000a18067220 */ /* 0x040fe20000400000 */
[----:B------:R-:W-:Y:S01]  /*7700*/  SHF.L.U32 R2, R31, 0x10, RZ ;  /* 0x000000101f027819 */ /* 0x000fe200000006ff */
[----:B------:R-:W-:Y:S01]  /*7710*/  FFMA R4, R27, R16, R4 ;  /* 0x000000101b047223 */ /* 0x000fe20000000004 */
[----:B------:R-:W-:Y:S01]  /*7720*/  F2FP.BF16.F32.PACK_AB R33, R7, R3 ;  /* 0x000000030721723e */ /* 0x000fe200000010ff */
[----:B------:R-:W-:Y:S01]  /*7730*/  FFMA R5, R27, R0, R5 ;  /* 0x000000001b057223 */ /* 0x000fe20000000005 */
[----:B------:R-:W-:Y:S01]  /*7740*/  LOP3.LUT R3, R31, 0xffff0000, RZ, 0xc0, !PT ;  /* 0xffff00001f037812 */ /* 0x000fe200078ec0ff */
[----:B------:R-:W-:Y:S01]  /*7750*/  FMUL R11, R24, R11 ;  /* 0x0000000b180b7220 */ /* 0x000fe20000400000 */
[C---:B------:R-:W-:Y:S01]  /*7760*/  SHF.L.U32 R0, R36.reuse, 0x10, RZ ;  /* 0x0000001024007819 */ /* 0x040fe200000006ff */
[C---:B------:R-:W-:Y:S01]  /*7770*/  FFMA R6, R27.reuse, R2, R6 ;  /* 0x000000021b067223 */ /* 0x040fe20000000006 */
[----:B------:R-:W-:Y:S01]  /*7780*/  LOP3.LUT R2, R36, 0xffff0000, RZ, 0xc0, !PT ;  /* 0xffff000024027812 */ /* 0x000fe200078ec0ff */
[----:B------:R-:W-:Y:S01]  /*7790*/  FFMA R11, R27, R3, R11 ;  /* 0x000000031b0b7223 */ /* 0x000fe2000000000b */
[----:B------:R-:W-:Y:S01]  /*77a0*/  SHF.L.U32 R3, R37, 0x10, RZ ;  /* 0x0000001025037819 */ /* 0x000fe200000006ff */
[C---:B------:R-:W-:Y:S01]  /*77b0*/  FMUL R9, R24.reuse, R13 ;  /* 0x0000000d18097220 */ /* 0x040fe20000400000 */
[----:B------:R-:W-:Y:S01]  /*77c0*/  F2FP.BF16.F32.PACK_AB R34, R5, R4 ;  /* 0x000000040522723e */ /* 0x000fe200000010ff */
[----:B------:R-:W-:Y:S01]  /*77d0*/  FMUL R10, R24, R14 ;  /* 0x0000000e180a7220 */ /* 0x000fe20000400000 */
[----:B------:R-:W-:Y:S01]  /*77e0*/  SHF.L.U32 R4, R39, 0x10, RZ ;  /* 0x0000001027047819 */ /* 0x000fe200000006ff */
[----:B------:R-:W-:Y:S01]  /*77f0*/  FFMA R8, R27, R0, R8 ;  /* 0x000000001b087223 */ /* 0x000fe20000000008 */
[----:B------:R-:W-:Y:S01]  /*7800*/  LOP3.LUT R0, R37, 0xffff0000, RZ, 0xc0, !PT ;  /* 0xffff000025007812 */ /* 0x000fe200078ec0ff */
[C---:B------:R-:W-:Y:S01]  /*7810*/  FFMA R9, R27.reuse, R2, R9 ;  /* 0x000000021b097223 */ /* 0x040fe20000000009 */
[C---:B------:R-:W-:Y:S01]  /*7820*/  SHF.L.U32 R2, R38.reuse, 0x10, RZ ;  /* 0x0000001026027819 */ /* 0x040fe200000006ff */
[----:B------:R-:W-:Y:S01]  /*7830*/  FFMA R10, R27, R3, R10 ;  /* 0x000000031b0a7223 */ /* 0x000fe2000000000a */
[----:B------:R-:W-:Y:S01]  /*7840*/  LOP3.LUT R3, R38, 0xffff0000, RZ, 0xc0, !PT ;  /* 0xffff000026037812 */ /* 0x000fe200078ec0ff */
[C---:B------:R-:W-:Y:S01]  /*7850*/  FMUL R15, R24.reuse, R15 ;  /* 0x0000000f180f7220 */ /* 0x040fe20000400000 */
[----:B------:R-:W-:Y:S01]  /*7860*/  LOP3.LUT R5, R39, 0xffff0000, RZ, 0xc0, !PT ;  /* 0xffff000027057812 */ /* 0x000fe200078ec0ff */
[C---:B------:R-:W-:Y:S01]  /*7870*/  FMUL R13, R24.reuse, R17 ;  /* 0x00000011180d7220 */ /* 0x040fe20000400000 */
[----:B------:R-:W-:Y:S01]  /*7880*/  F2FP.BF16.F32.PACK_AB R35, R11, R6 ;  /* 0x000000060b23723e */ /* 0x000fe200000010ff */
[C---:B------:R-:W-:Y:S01]  /*7890*/  FMUL R14, R24.reuse, R18 ;  /* 0x00000012180e7220 */ /* 0x040fe20000400000 */
[C---:B------:R-:W-:Y:S01]  /*78a0*/  FFMA R15, R27.reuse, R0, R15 ;  /* 0x000000001b0f7223 */ /* 0x040fe2000000000f */
[----:B------:R-:W-:Y:S01]  /*78b0*/  FMUL R19, R24, R19 ;  /* 0x0000001318137220 */ /* 0x000fe20000400000 */
[----:B------:R-:W-:Y:S01]  /*78c0*/  FFMA R12, R27, R2, R12 ;  /* 0x000000021b0c7223 */ /* 0x000fe2000000000c */
[----:B------:R2:W-:Y:S01]  /*78d0*/  STSM.16.M88.4 [R69+0x1200], R32 ;  /* 0x0012002045007844 */ /* 0x0005e20000000200 */
[----:B------:R-:W-:Y:S01]  /*78e0*/  F2FP.BF16.F32.PACK_AB R8, R9, R8 ;  /* 0x000000080908723e */ /* 0x000fe200000010ff */
[----:B------:R-:W-:Y:S01]  /*78f0*/  FFMA R13, R27, R3, R13 ;  /* 0x000000031b0d7223 */ /* 0x000fe2000000000d */
[----:B------:R-:W-:Y:S01]  /*7900*/  F2FP.BF16.F32.PACK_AB R9, R15, R10 ;  /* 0x0000000a0f09723e */ /* 0x000fe200000010ff */
[C---:B------:R-:W-:Y:S01]  /*7910*/  FFMA R14, R27.reuse, R4, R14 ;  /* 0x000000041b0e7223 */ /* 0x040fe2000000000e */
[----:B------:R-:W-:Y:S01]  /*7920*/  FFMA R19, R27, R5, R19 ;  /* 0x000000051b137223 */ /* 0x000fe20000000013 */
[----:B------:R-:W-:Y:S02]  /*7930*/  MOV R0, UR49 ;  /* 0x0000003100007c02 */ /* 0x000fe40008000f00 */
[----:B------:R-:W-:Y:S02]  /*7940*/  F2FP.BF16.F32.PACK_AB R10, R13, R12 ;  /* 0x0000000c0d0a723e */ /* 0x000fe400000010ff */
[----:B------:R-:W-:Y:S02]  /*7950*/  F2FP.BF16.F32.PACK_AB R11, R19, R14 ;  /* 0x0000000e130b723e */ /* 0x000fe400000010ff */
[----:B------:R-:W-:Y:S02]  /*7960*/  @P6 LEA R0, R0, UR48, 0x3 ;  /* 0x0000003000006c11 */ /* 0x000fe4000f8e18ff */
[----:B------:R-:W-:Y:S01]  /*7970*/  LEA R2, R71, UR48, 0x3 ;  /* 0x0000003047027c11 */ /* 0x000fe2000f8e18ff */
[----:B------:R2:W-:Y:S01]  /*7980*/  STSM.16.M88.4 [R68+0x1200], R8 ;  /* 0x0012000844007844 */ /* 0x0005e20000000200 */
[----:B------:R-:W-:Y:S02]  /*7990*/  @P6 IADD3 R0, PT, PT, R0, 0x130, RZ ;  /* 0x0000013000006810 */ /* 0x000fe40007ffe0ff */
[----:B------:R-:W-:Y:S01]  /*79a0*/  @P6 SHF.L.U32 R3, R46, 0x1f, RZ ;  /* 0x0000001f2e036819 */ /* 0x000fe200000006ff */
[----:B------:R-:W-:Y:S01]  /*79b0*/  @!PT LDS RZ, [RZ] ;  /* 0x00000000fffff984 */ /* 0x000fe20000000800 */
[----:B------:R-:W-:Y:S01]  /*79c0*/  @!PT LDS RZ, [RZ] ;  /* 0x00000000fffff984 */ /* 0x000fe20000000800 */
[----:B------:R-:W-:Y:S01]  /*79d0*/  @!PT LDS RZ, [RZ] ;  /* 0x00000000fffff984 */ /* 0x000fe20000000800 */
[----:B------:R-:W-:Y:S01]  /*79e0*/  @!PT LDS RZ, [RZ] ;  /* 0x00000000fffff984 */ /* 0x000fe20000000800 */
[----:B------:R4:W-:Y:S06]  /*79f0*/  MEMBAR.ALL.CTA ;  /* 0x0000000000007992 */ /* 0x0009ec0000008000 */
[----:B----4-:R-:W4:Y:S01]  /*7a00*/  FENCE.VIEW.ASYNC.S ;  /* 0x00000000000073c6 */ /* 0x010f220000000000 */
[----:B-1----:R-:W-:Y:S01]  /*7a10*/  @P6 PRMT R0, R75, 0x654, R0 ;  /* 0x000006544b006816 */ /* 0x002fe20000000000 */
[----:B----4-:R-:W-:Y:S06]  /*7a20*/  BAR.SYNC.DEFER_BLOCKING 0x1, 0x80 ;  /* 0x0042000000007b1d */ /* 0x010fec0000010000 */
[----:B------:R-:W-:Y:S05]  /*7a30*/  @P0 BRA `(.L_x_121) ;  /* 0x00000000002c0947 */ /* 0x000fea0003800000 */
[----:B------:R-:W1:Y:S01]  /*7a40*/  LDCU.64 UR6, c[0x0][0x348] ;  /* 0x00006900ff0677ac */ /* 0x000e620008000a00 */
[----:B------:R-:W-:Y:S02]  /*7a50*/  R2UR UR10, R65 ;  /* 0x00000000410a72ca */ /* 0x000fe400000e0000 */
[----:B------:R-:W-:Y:S01]  /*7a60*/  R2UR UR11, R63 ;  /* 0x000000003f0b72ca */ /* 0x000fe200000e0000 */
[----:B------:R-:W-:Y:S01]  /*7a70*/  UIADD3 UR9, UPT, UPT, UR41, 0x20, URZ ;  /* 0x0000002029097890 */ /* 0x000fe2000fffe0ff */
[----:B------:R-:W-:Y:S01]  /*7a80*/  R2UR UR12, R64 ;  /* 0x00000000400c72ca */ /* 0x000fe200000e0000 */
[----:B------:R-:W-:Y:S02]  /*7a90*/  UIADD3 UR8, UPT, UPT, UR48, 0x1200, URZ ;  /* 0x0000120030087890 */ /* 0x000fe4000fffe0ff */
[----:B-1----:R-:W-:Y:S04]  /*7aa0*/  UIADD3 UR4, UP0, UPT, UR6, 0x680, URZ ;  /* 0x0000068006047890 */ /* 0x002fe8000ff1e0ff */
[----:B------:R-:W-:Y:S09]  /*7ab0*/  UIADD3.X UR5, UPT, UPT, URZ, UR7, URZ, UP0, !UPT ;  /* 0x00000007ff057290 */ /* 0x000ff200087fe4ff */
[----:B------:R1:W-:Y:S01]  /*7ac0*/  UTMASTG.4D.IM2COL [UR8], [UR4] ;  /* 0x00000008040073b5 */ /* 0x0003e20008058000 */
[----:B------:R0:W-:Y:S01]  /*7ad0*/  UTMACMDFLUSH ;  /* 0x00000000000079b7 */ /* 0x0001e20000000000 */
[----:B-1----:R-:W-:Y:S04]  /*7ae0*/  DEPBAR.LE SB0, 0x1 ;  /* 0x000080400000791a */ /* 0x002fe80000000000 */
.L_x_121:
[----:B------:R-:W-:Y:S05]  /*7af0*/  BSYNC.RECONVERGENT B0 ;  /* 0x0000000000007941 */ /* 0x000fea0003800200 */
.L_x_120:
[----:B------:R-:W-:Y:S01]  /*7b00*/  BAR.SYNC.DEFER_BLOCKING 0x1, 0x80 ;  /* 0x0042000000007b1d */ /* 0x000fe20000010000 */
[----:B------:R-:W-:Y:S04]  /*7b10*/  UIADD3 UR4, UPT, UPT, UR49, 0x1, URZ ;  /* 0x0000000131047890 */ /* 0x000fe8000fffe0ff */
[----:B------:R-:W-:Y:S04]  /*7b20*/  UISETP.NE.AND UP0, UPT, UR4, 0x4, UPT ;  /* 0x000000040400788c */ /* 0x000fe8000bf05270 */
[----:B------:R-:W-:Y:S01]  /*7b30*/  USEL UR40, UR4, URZ, UP0 ;  /* 0x000000ff04287287 */ /* 0x000fe20008000000 */
[----:B------:R1:W-:Y:S01]  /*7b40*/  @P6 SYNCS.ARRIVE.TRANS64.RED.A1T0 RZ, [R0+URZ], RZ ;  /* 0x000000ff00ff69a7 */ /* 0x0003e200081004ff */
[----:B------:R-:W-:Y:S01]  /*7b50*/  BSSY B1, `(.L_x_122) ;  /* 0x0000014000017945 */ /* 0x000fe20003800000 */
[----:B------:R-:W4:Y:S02]  /*7b60*/  @P6 SYNCS.PHASECHK.TRANS64.TRYWAIT P0, [R2+URZ+0x110], R3 ;  /* 0x00011003020065a7 */ /* 0x000f2400080011ff */
[----:B----4-:R-:W-:Y:S01]  /*7b70*/  @P6 SEL R73, RZ, 0x1, !P0 ;  /* 0x00000001ff496807 */ /* 0x010fe20004000000 */
[----:B-1----:R-:W-:Y:S06]  /*7b80*/  @!P6 BRA `(.L_x_123) ;  /* 0x000000000040e947 */ /* 0x002fec0003800000 */
[----:B------:R-:W-:Y:S01]  /*7b90*/  ISETP.NE.AND P1, PT, R74, RZ, PT ;  /* 0x000000ff4a00720c */ /* 0x000fe20003f25270 */
[----:B------:R-:W-:Y:S01]  /*7ba0*/  BSSY B0, `(.L_x_124) ;  /* 0x0000009000007945 */ /* 0x000fe20003800000 */
[----:B------:R-:W-:Y:S11]  /*7bb0*/  ISETP.NE.AND P0, PT, R73, RZ, PT ;  /* 0x000000ff4900720c */ /* 0x000ff60003f05270 */
[----:B------:R-:W-:Y:S05]  /*7bc0*/  @P1 IMAD R3, R71, 0x1000, R72 ;  /* 0x0000100047031824 */ /* 0x000fea00078e0248 */
[----:B------:R-:W-:Y:S05]  /*7bd0*/  @P1 IADD3 R0, PT, PT, R3, UR48, RZ ;  /* 0x0000003003001c10 */ /* 0x000fea000fffe0ff */
[----:B------:R-:W-:Y:S01]  /*7be0*/  @P1 IMAD.IADD R0, R62, 0x1, R0 ;  /* 0x000000013e001824 */ /* 0x000fe200078e0200 */
[----:B------:R-:W-:Y:S06]  /*7bf0*/  @P0 BRA `(.L_x_125) ;  /* 0x00000000000c0947 */ /* 0x000fec0003800000 */
[----:B------:R-:W-:Y:S04]  /*7c00*/  SHF.L.U32 R4, R46, 0x1f, RZ ;  /* 0x0000001f2e047819 */ /* 0x000fe800000006ff */
[----:B------:R-:W1:Y:S02]  /*7c10*/  SYNCS.PHASECHK.TRANS64.TRYWAIT P0, [R2+URZ+0x110], R4 ;  /* 0x00011004020075a7 */ /* 0x000e6400080011ff */
[----:B-1----:R-:W-:Y:S05]  /*7c20*/  @!P0 BRA `(.L_x_126) ;  /* 0x00000020006c8947 */ /* 0x002fea0003800000 */
.L_x_125:
[----:B------:R-:W-:Y:S05]  /*7c30*/  BSYNC B0 ;  /* 0x0000000000007941 */ /* 0x000fea0003800000 */
.L_x_124:
[----:B------:R-:W-:Y:S02]  /*7c40*/  ISETP.NE.AND P0, PT, R74, RZ, PT ;  /* 0x000000ff4a00720c */ /* 0x000fe40003f05270 */
[----:B------:R-:W-:Y:S11]  /*7c50*/  IADD3 R71, PT, PT, R71, 0x1, RZ ;  /* 0x0000000147477810 */ /* 0x000ff60007ffe0ff */
[----:B------:R-:W-:Y:S05]  /*7c60*/  @P0 WARPSYNC.ALL ;  /* 0x0000000000000948 */ /* 0x000fea0003800000 */
[----:B------:R4:W1:Y:S04]  /*7c70*/  @P0 LDSM.16.M88.4 R28, [R3+UR48+0x200] ;  /* 0x00020030031c083b */ /* 0x0008680008000200 */
[----:B------:R4:W1:Y:S02]  /*7c80*/  @P0 LDSM.16.M88.4 R36, [R0+0x200] ;  /* 0x000200000024083b */ /* 0x0008640000000200 */
.L_x_123:
[----:B------:R-:W-:Y:S05]  /*7c90*/  BSYNC B1 ;  /* 0x0000000000017941 */ /* 0x000fea0003800000 */
.L_x_122:
[----:B----4-:R-:W-:Y:S05]  /*7ca0*/  VIADD R0, R25, 0x40 ;  /* 0x0000004019007836 */ /* 0x010fea0000000000 */
[----:B------:R-:W-:Y:S04]  /*7cb0*/  SHF.R.U32.HI R0, RZ, 0x15, R0 ;  /* 0x00000015ff007819 */ /* 0x000fe80000011600 */
[----:B------:R-:W-:Y:S11]  /*7cc0*/  LOP3.LUT P0, RZ, R0, 0x3, R50, 0x48, !PT ;  /* 0x0000000300ff7812 */ /* 0x000ff60007804832 */
[----:B------:R-:W-:Y:S02]  /*7cd0*/  @!UPT UIADD3 URZ, UPT, UPT, URZ, URZ, URZ ;  /* 0x000000fffffff290 */ /* 0x000fe4000fffe0ff */
[----:B------:R-:W-:Y:S05]  /*7ce0*/  @!P0 BRA `(.L_x_127) ;  /* 0x0000000000408947 */ /* 0x000fea0003800000 */
[----:B------:R-:W4:Y:S01]  /*7cf0*/  LDCU.64 UR8, c[0x4][0x70] ;  /* 0x01000e00ff0877ac */ /* 0x000f220008000a00 */
[----:B------:R-:W-:Y:S01]  /*7d00*/  MOV R3, 0x0 ;  /* 0x0000000000037802 */ /* 0x000fe20000000f00 */
[----:B------:R-:W-:Y:S02]  /*7d10*/  HFMA2 R12, -RZ, RZ, 0, 5.9604644775390625e-08 ;  /* 0x00000001ff0c7431 */ /* 0x000fe400000001ff */
[----:B--2---:R-:W-:Y:S02]  /*7d20*/  IMAD.MOV.U32 R8, RZ, RZ, 0x192 ;  /* 0x00000192ff087424 */ /* 0x004fe400078e00ff */
[----:B------:R-:W-:Y:S01]  /*7d30*/  IMAD.MOV.U32 R13, RZ, RZ, RZ ;  /* 0x000000ffff0d7224 */ /* 0x000fe200078e00ff */
[----:B------:R-:W2:Y:S01]  /*7d40*/  LDCU.64 UR6, c[0x4][0x78] ;  /* 0x01000f00ff0677ac */ /* 0x000ea20008000a00 */
[----:B-1----:R-:W1:Y:S01]  /*7d50*/  LDC.64 R2, c[0x4][R3] ;  /* 0x0100000003027b82 */ /* 0x002e620000000a00 */
[----:B------:R-:W5:Y:S01]  /*7d60*/  LDCU.64 UR4, c[0x4][0x10] ;  /* 0x01000200ff0477ac */ /* 0x000f620008000a00 */
[----:B----4-:R-:W-:Y:S01]  /*7d70*/  MOV R5, UR9 ;  /* 0x0000000900057c02 */ /* 0x010fe20008000f00 */
[----:B------:R-:W-:Y:S01]  /*7d80*/  IMAD.U32 R4, RZ, RZ, UR8 ;  /* 0x00000008ff047e24 */ /* 0x000fe2000f8e00ff */
[----:B--2---:R-:W-:Y:S01]  /*7d90*/  MOV R7, UR7 ;  /* 0x0000000700077c02 */ /* 0x004fe20008000f00 */
[----:B------:R-:W-:Y:S01]  /*7da0*/  IMAD.U32 R6, RZ, RZ, UR6 ;  /* 0x00000006ff067e24 */ /* 0x000fe2000f8e00ff */
[----:B-----5:R-:W-:Y:S01]  /*7db0*/  MOV R11, UR5 ;  /* 0x00000005000b7c02 */ /* 0x020fe20008000f00 */
[----:B------:R-:W-:Y:S02]  /*7dc0*/  IMAD.U32 R10, RZ, RZ, UR4 ;  /* 0x00000004ff0a7e24 */ /* 0x000fe4000f8e00ff */
[----:B------:R-:W-:Y:S07]  /*7dd0*/  LEPC R20, `(.L_x_127) ;  /* 0x000000001014794e */ /* 0x000fee0000000000 */
[----:B-1-3--:R-:W-:Y:S05]  /*7de0*/  CALL.ABS.NOINC R2 ;  /* 0x0000000002007343 */ /* 0x00afea0003c00000 */
.L_x_127:
[----:B-1----:R-:W-:Y:S01]  /*7df0*/  SHF.L.U32 R3, R28, 0x10, RZ ;  /* 0x000000101c037819 */ /* 0x002fe200000006ff */
[----:B------:R-:W-:Y:S05]  /*7e00*/  WARPSYNC.ALL ;  /* 0x0000000000007948 */ /* 0x000fea0003800000 */
[----:B------:R-:W-:Y:S01]  /*7e10*/  R2UR UR4, R25 ;  /* 0x00000000190472ca */ /* 0x000fe200000e0000 */
[----:B------:R-:W-:Y:S01]  /*7e20*/  BSSY.RECONVERGENT B0, `(.L_x_128) ;  /* 0x0000056000007945 */ /* 0x000fe20003800200 */
[C---:B------:R-:W-:Y:S02]  /*7e30*/  SHF.L.U32 R20, R29.reuse, 0x10, RZ ;  /* 0x000000101d147819 */ /* 0x040fe400000006ff */
[----:B------:R-:W-:Y:S02]  /*7e40*/  LOP3.LUT R21, R29, 0xffff0000, RZ, 0xc0, !PT ;  /* 0xffff00001d157812 */ /* 0x000fe400078ec0ff */
[----:B------:R-:W-:Y:S02]  /*7e50*/  ISETP.NE.AND P6, PT, R67, RZ, PT ;  /* 0x000000ff4300720c */ /* 0x000fe40003fc5270 */
[----:B------:R-:W-:Y:S05]  /*7e60*/  ISETP.NE.AND P0, PT, R48, RZ, PT ;  /* 0x000000ff3000720c */ /* 0x000fea0003f05270 */
[----:B--2---:R-:W1:Y:S02]  /*7e70*/  LDTM.16dp256bit.x4 R4, tmem[UR4+0x40] ;  /* 0x00004004000479ee */ /* 0x004e640008120000 */
[----:B-1----:R-:W-:Y:S01]  /*7e80*/  FMUL R0, R24, R4 ;  /* 0x0000000418007220 */ /* 0x002fe20000400000 */
[----:B------:R-:W-:Y:S01]  /*7e90*/  LOP3.LUT R4, R28, 0xffff0000, RZ, 0xc0, !PT ;  /* 0xffff00001c047812 */ /* 0x000fe200078ec0ff */
[C---:B------:R-:W-:Y:S01]  /*7ea0*/  FMUL R2, R24.reuse, R5 ;  /* 0x0000000518027220 */ /* 0x040fe20000400000 */
[C---:B------:R-:W-:Y:S01]  /*7eb0*/  FMUL R7, R24.reuse, R7 ;  /* 0x0000000718077220 */ /* 0x040fe20000400000 */
[C---:B------:R-:W-:Y:S01]  /*7ec0*/  FFMA R0, R27.reuse, R3, R0 ;  /* 0x000000031b007223 */ /* 0x040fe20000000000 */
[C---:B------:R-:W-:Y:S01]  /*7ed0*/  FMUL R3, R24.reuse, R6 ;  /* 0x0000000618037220 */ /* 0x040fe20000400000 */
[C---:B------:R-:W-:Y:S01]  /*7ee0*/  FFMA R2, R27.reuse, R4, R2 ;  /* 0x000000041b027223 */ /* 0x040fe20000000002 */
[C---:B------:R-:W-:Y:S01]  /*7ef0*/  FMUL R4, R24.reuse, R8 ;  /* 0x0000000818047220 */ /* 0x040fe20000400000 */
[C---:B------:R-:W-:Y:S01]  /*7f00*/  FMUL R8, R24.reuse, R12 ;  /* 0x0000000c18087220 */ /* 0x040fe20000400000 */
[----:B------:R-:W-:Y:S01]  /*7f10*/  FMUL R12, R24, R16 ;  /* 0x00000010180c7220 */ /* 0x000fe20000400000 */
[----:B------:R-:W-:Y:S01]  /*7f20*/  SHF.L.U32 R16, R30, 0x10, RZ ;  /* 0x000000101e107819 */ /* 0x000fe200000006ff */
[C---:B------:R-:W-:Y:S01]  /*7f30*/  FFMA R3, R27.reuse, R20, R3 ;  /* 0x000000141b037223 */ /* 0x040fe20000000003 */
[----:B------:R-:W-:Y:S01]  /*7f40*/  F2FP.BF16.F32.PACK_AB R32, R2, R0 ;  /* 0x000000000220723e */ /* 0x000fe200000010ff */
[C---:B------:R-:W-:Y:S01]  /*7f50*/  FFMA R7, R27.reuse, R21, R7 ;  /* 0x000000151b077223 */ /* 0x040fe20000000007 */
[----:B------:R-:W-:Y:S01]  /*7f60*/  LOP3.LUT R0, R30, 0xffff0000, RZ, 0xc0, !PT ;  /* 0xffff00001e007812 */ /* 0x000fe200078ec0ff */
[----:B------:R-:W-:Y:S01]  /*7f70*/  FFMA R4, R27, R16, R4 ;  /* 0x000000101b047223 */ /* 0x000fe20000000004 */
[C---:B------:R-:W-:Y:S01]  /*7f80*/  SHF.L.U32 R2, R31.reuse, 0x10, RZ ;  /* 0x000000101f027819 */ /* 0x040fe200000006ff */
[C---:B------:R-:W-:Y:S01]  /*7f90*/  FMUL R5, R24.reuse, R9 ;  /* 0x0000000918057220 */ /* 0x040fe20000400000 */
[----:B------:R-:W-:Y:S01]  /*7fa0*/  LOP3.LUT R16, R31, 0xffff0000, RZ, 0xc0, !PT ;  /* 0xffff00001f107812 */ /* 0x000fe200078ec0ff */
[----:B------:R-:W-:Y:S01]  /*7fb0*/  FMUL R6, R24, R10 ;  /* 0x0000000a18067220 */ /* 0x000fe20000400000 */
[----:B------:R-:W-:Y:S01]  /*7fc0*/  F2FP.BF16.F32.PACK_AB R33, R7, R3 ;  /* 0x000000030721723e */ /* 0x000fe200000010ff */
[C---:B------:R-:W-:Y:S01]  /*7fd0*/  FFMA R5, R27.reuse, R0, R5 ;  /* 0x000000001b057223 */ /* 0x040fe20000000005 */
[C---:B------:R-:W-:Y:S01]  /*7fe0*/  SHF.L.U32 R0, R36.reuse, 0x10, RZ ;  /* 0x0000001024007819 */ /* 0x040fe200000006ff */
[----:B------:R-:W-:Y:S01]  /*7ff0*/  FFMA R6, R27, R2, R6 ;  /* 0x000000021b067223 */ /* 0x000fe20000000006 */
[----:B------:R-:W-:Y:S01]  /*8000*/  LOP3.LUT R2, R36, 0xffff0000, RZ, 0xc0, !PT ;  /* 0xffff000024027812 */ /* 0x000fe200078ec0ff */
[C---:B------:R-:W-:Y:S01]  /*8010*/  FMUL R11, R24.reuse, R11 ;  /* 0x0000000b180b7220 */ /* 0x040fe20000400000 */
[----:B------:R-:W-:Y:S01]  /*8020*/  SHF.L.U32 R3, R37, 0x10, RZ ;  /* 0x0000001025037819 */ /* 0x000fe200000006ff */
[C---:B------:R-:W-:Y:S01]  /*8030*/  FMUL R9, R24.reuse, R13 ;  /* 0x0000000d18097220 */ /* 0x040fe20000400000 */
[----:B------:R-:W-:Y:S01]  /*8040*/  F2FP.BF16.F32.PACK_AB R34, R5, R4 ;  /* 0x000000040522723e */ /* 0x000fe200000010ff */
[----:B------:R-:W-:Y:S01]  /*8050*/  FMUL R10, R24, R14 ;  /* 0x0000000e180a7220 */ /* 0x000fe20000400000 */
[----:B------:R-:W-:Y:S01]  /*8060*/  SHF.L.U32 R4, R39, 0x10, RZ ;  /* 0x0000001027047819 */ /* 0x000fe200000006ff */
[----:B------:R-:W-:Y:S01]  /*8070*/  FFMA R11, R27, R16, R11 ;  /* 0x000000101b0b7223 */ /* 0x000fe2000000000b */
[----:B------:R-:W-:Y:S01]  /*8080*/  LOP3.LUT R5, R39, 0xffff0000, RZ, 0xc0, !PT ;  /* 0xffff000027057812 */ /* 0x000fe200078ec0ff */
[----:B------:R-:W-:Y:S01]  /*8090*/  FFMA R8, R27, R0, R8 ;  /* 0x000000001b087223 */ /* 0x000fe20000000008 */
[----:B------:R-:W-:Y:S01]  /*80a0*/  LOP3.LUT R0, R37, 0xffff0000, RZ, 0xc0, !PT ;  /* 0xffff000025007812 */ /* 0x000fe200078ec0ff */
[C---:B------:R-:W-:Y:S01]  /*80b0*/  FFMA R9, R27.reuse, R2, R9 ;  /* 0x000000021b097223 */ /* 0x040fe20000000009 */
[C---:B------:R-:W-:Y:S01]  /*80c0*/  SHF.L.U32 R2, R38.reuse, 0x10, RZ ;  /* 0x0000001026027819 */ /* 0x040fe200000006ff */
[----:B------:R-:W-:Y:S01]  /*80d0*/  FFMA R10, R27, R3, R10 ;  /* 0x000000031b0a7223 */ /* 0x000fe2000000000a */
[----:B------:R-:W-:Y:S01]  /*80e0*/  LOP3.LUT R3, R38, 0xffff0000, RZ, 0xc0, !PT ;  /* 0xffff000026037812 */ /* 0x000fe200078ec0ff */
[C---:B------:R-:W-:Y:S01]  /*80f0*/  FMUL R15, R24.reuse, R15 ;  /* 0x0000000f180f7220 */ /* 0x040fe20000400000 */
[----:B------:R-:W-:Y:S01]  /*8100*/  F2FP.BF16.F32.PACK_AB R35, R11, R6 ;  /* 0x000000060b23723e */ /* 0x000fe200000010ff */
[C---:B------:R-:W-:Y:S01]  /*8110*/  FMUL R13, R24.reuse, R17 ;  /* 0x00000011180d7220 */ /* 0x040fe20000400000 */
[C---:B------:R-:W-:Y:S01]  /*8120*/  FMUL R14, R24.reuse, R18 ;  /* 0x00000012180e7220 */ /* 0x040fe20000400000 */
[----:B------:R-:W-:Y:S01]  /*8130*/  FFMA R15, R27, R0, R15 ;  /* 0x000000001b0f7223 */ /* 0x000fe2000000000f */
[----:B------:R-:W-:Y:S01]  /*8140*/  FMUL R19, R24, R19 ;  /* 0x0000001318137220 */ /* 0x000fe20000400000 */
[----:B------:R1:W-:Y:S01]  /*8150*/  STSM.16.M88.4 [R69+0x2200], R32 ;  /* 0x0022002045007844 */ /* 0x0003e20000000200 */
[----:B------:R-:W-:Y:S01]  /*8160*/  F2FP.BF16.F32.PACK_AB R8, R9, R8 ;  /* 0x000000080908723e */ /* 0x000fe200000010ff */
[----:B------:R-:W-:Y:S01]  /*8170*/  FFMA R12, R27, R2, R12 ;  /* 0x000000021b0c7223 */ /* 0x000fe2000000000c */
[----:B------:R-:W-:Y:S01]  /*8180*/  F2FP.BF16.F32.PACK_AB R9, R15, R10 ;  /* 0x0000000a0f09723e */ /* 0x000fe200000010ff */
[C---:B------:R-:W-:Y:S01]  /*8190*/  FFMA R13, R27.reuse, R3, R13 ;  /* 0x000000031b0d7223 */ /* 0x040fe2000000000d */
        /* <DEDUP_REMOVED lines=15> */
[----:B--2---:R-:W2:Y:S01]  /*8290*/  FENCE.VIEW.ASYNC.S ;  /* 0x00000000000073c6 */ /* 0x004ea20000000000 */
[----:B------:R-:W-:Y:S01]  /*82a0*/  @P6 PRMT R0, R75, 0x654, R0 ;  /* 0x000006544b006816 */ /* 0x000fe20000000000 */
[----:B--2---:R-:W-:Y:S06]  /*82b0*/  BAR.SYNC.DEFER_BLOCKING 0x1, 0x80 ;  /* 0x0042000000007b1d */ /* 0x004fec0000010000 */
[----:B------:R-:W-:Y:S05]  /*82c0*/  @P0 BRA `(.L_x_129) ;  /* 0x00000000002c0947 */ /* 0x000fea0003800000 */
[----:B------:R-:W2:Y:S01]  /*82d0*/  LDCU.64 UR6, c[0x0][0x348] ;  /* 0x00006900ff0677ac */ /* 0x000ea20008000a00 */
[----:B------:R-:W-:Y:S02]  /*82e0*/  R2UR UR10, R65 ;  /* 0x00000000410a72ca */ /* 0x000fe400000e0000 */
[----:B------:R-:W-:Y:S01]  /*82f0*/  R2UR UR11, R63 ;  /* 0x000000003f0b72ca */ /* 0x000fe200000e0000 */
[----:B------:R-:W-:Y:S01]  /*8300*/  UIADD3 UR9, UPT, UPT, UR41, 0x40, URZ ;  /* 0x0000004029097890 */ /* 0x000fe2000fffe0ff */
[----:B------:R-:W-:Y:S01]  /*8310*/  R2UR UR12, R64 ;  /* 0x00000000400c72ca */ /* 0x000fe200000e0000 */
[----:B------:R-:W-:Y:S02]  /*8320*/  UIADD3 UR8, UPT, UPT, UR48, 0x2200, URZ ;  /* 0x0000220030087890 */ /* 0x000fe4000fffe0ff */
[----:B--2---:R-:W-:Y:S04]  /*8330*/  UIADD3 UR4, UP0, UPT, UR6, 0x680, URZ ;  /* 0x0000068006047890 */ /* 0x004fe8000ff1e0ff */
[----:B------:R-:W-:Y:S09]  /*8340*/  UIADD3.X UR5, UPT, UPT, URZ, UR7, URZ, UP0, !UPT ;  /* 0x00000007ff057290 */ /* 0x000ff200087fe4ff */
[----:B------:R2:W-:Y:S01]  /*8350*/  UTMASTG.4D.IM2COL [UR8], [UR4] ;  /* 0x00000008040073b5 */ /* 0x0005e20008058000 */
[----:B------:R0:W-:Y:S01]  /*8360*/  UTMACMDFLUSH ;  /* 0x00000000000079b7 */ /* 0x0001e20000000000 */
[----:B--2---:R-:W-:Y:S04]  /*8370*/  DEPBAR.LE SB0, 0x1 ;  /* 0x000080400000791a */ /* 0x004fe80000000000 */
.L_x_129:
[----:B------:R-:W-:Y:S05]  /*8380*/  BSYNC.RECONVERGENT B0 ;  /* 0x0000000000007941 */ /* 0x000fea0003800200 */
.L_x_128:
        /* <DEDUP_REMOVED lines=8> */
[----:B--2---:R-:W-:Y:S06]  /*8410*/  @!P6 BRA `(.L_x_131) ;  /* 0x000000000040e947 */ /* 0x004fec0003800000 */
        /* <DEDUP_REMOVED lines=8> */
[----:B------:R-:W2:Y:S02]  /*84a0*/  SYNCS.PHASECHK.TRANS64.TRYWAIT P0, [R3+URZ+0x110], R0 ;  /* 0x00011000030075a7 */ /* 0x000ea400080011ff */
[----:B--2---:R-:W-:Y:S05]  /*84b0*/  @!P0 BRA `(.L_x_134) ;  /* 0x00000018005c8947 */ /* 0x004fea0003800000 */
.L_x_133:
[----:B------:R-:W-:Y:S05]  /*84c0*/  BSYNC B0 ;  /* 0x0000000000007941 */ /* 0x000fea0003800000 */
.L_x_132:
[----:B------:R-:W-:Y:S11]  /*84d0*/  ISETP.NE.AND P0, PT, R74, RZ, PT ;  /* 0x000000ff4a00720c */ /* 0x000ff60003f05270 */
[----:B------:R-:W-:Y:S02]  /*84e0*/  @!UPT UIADD3 URZ, UPT, UPT, URZ, URZ, URZ ;  /* 0x000000fffffff290 */ /* 0x000fe4000fffe0ff */
[----:B------:R-:W-:Y:S05]  /*84f0*/  @P0 WARPSYNC.ALL ;  /* 0x0000000000000948 */ /* 0x000fea0003800000 */
[----:B------:R4:W1:Y:S04]  /*8500*/  @P0 LDSM.16.M88.4 R28, [R71+UR48+0x200] ;  /* 0x00020030471c083b */ /* 0x0008680008000200 */
[----:B------:R4:W1:Y:S02]  /*8510*/  @P0 LDSM.16.M88.4 R36, [R2+0x200] ;  /* 0x000200000224083b */ /* 0x0008640000000200 */
.L_x_131:
[----:B------:R-:W-:Y:S05]  /*8520*/  BSYNC B1 ;  /* 0x0000000000017941 */ /* 0x000fea0003800000 */
.L_x_130:
[----:B--2---:R-:W-:Y:S05]  /*8530*/  VIADD R0, R25, 0x60 ;  /* 0x0000006019007836 */ /* 0x004fea0000000000 */
[----:B------:R-:W-:Y:S04]  /*8540*/  SHF.R.U32.HI R0, RZ, 0x15, R0 ;  /* 0x00000015ff007819 */ /* 0x000fe80000011600 */
[----:B------:R-:W-:Y:S11]  /*8550*/  LOP3.LUT P0, RZ, R0, 0x3, R50, 0x48, !PT ;  /* 0x0000000300ff7812 */ /* 0x000ff60007804832 */
[----:B------:R-:W-:Y:S02]  /*8560*/  @!UPT UIADD3 URZ, UPT, UPT, URZ, URZ, URZ ;  /* 0x000000fffffff290 */ /* 0x000fe4000fffe0ff */
[----:B------:R-:W-:Y:S05]  /*8570*/  @!P0 BRA `(.L_x_135) ;  /* 0x0000000000408947 */ /* 0x000fea0003800000 */
[----:B------:R-:W2:Y:S01]  /*8580*/  LDCU.64 UR8, c[0x4][0x70] ;  /* 0x01000e00ff0877ac */ /* 0x000ea20008000a00 */
[----:B------:R-:W-:Y:S01]  /*8590*/  MOV R3, 0x0 ;  /* 0x0000000000037802 */ /* 0x000fe20000000f00 */
[----:B------:R-:W-:Y:S02]  /*85a0*/  HFMA2 R12, -RZ, RZ, 0, 5.9604644775390625e-08 ;  /* 0x00000001ff0c7431 */ /* 0x000fe400000001ff */
[----:B-1----:R-:W-:Y:S02]  /*85b0*/  IMAD.MOV.U32 R8, RZ, RZ, 0x192 ;  /* 0x00000192ff087424 */ /* 0x002fe400078e00ff */
[----:B------:R-:W-:Y:S01]  /*85c0*/  IMAD.MOV.U32 R13, RZ, RZ, RZ ;  /* 0x000000ffff0d7224 */ /* 0x000fe200078e00ff */
[----:B------:R-:W1:Y:S01]  /*85d0*/  LDCU.64 UR6, c[0x4][0x78] ;  /* 0x01000f00ff0677ac */ /* 0x000e620008000a00 */
[----:B----4-:R-:W4:Y:S01]  /*85e0*/  LDC.64 R2, c[0x4][R3] ;  /* 0x0100000003027b82 */ /* 0x010f220000000a00 */
        /* <DEDUP_REMOVED lines=9> */
.L_x_135:
[----:B------:R-:W-:Y:S01]  /*8680*/  ISETP.NE.AND P0, PT, R48, RZ, PT ;  /* 0x000000ff3000720c */ /* 0x000fe20003f05270 */
[----:B------:R-:W-:Y:S05]  /*8690*/  WARPSYNC.ALL ;  /* 0x0000000000007948 */ /* 0x000fea0003800000 */
[----:B------:R-:W-:Y:S01]  /*86a0*/  R2UR UR4, R25 ;  /* 0x00000000190472ca */ /* 0x000fe200000e0000 */
[----:B------:R-:W2:Y:S01]  /*86b0*/  S2UR UR5, SR_CgaCtaId ;  /* 0x00000000000579c3 */ /* 0x000ea20000008800 */
[C---:B-1----:R-:W-:Y:S01]  /*86c0*/  SHF.L.U32 R0, R28.reuse, 0x10, RZ ;  /* 0x000000101c007819 */ /* 0x042fe200000006ff */
[----:B------:R-:W-:Y:S01]  /*86d0*/  BSSY.RECONVERGENT B0, `(.L_x_136) ;  /* 0x0000053000007945 */ /* 0x000fe20003800200 */
[----:B----4-:R-:W-:Y:S02]  /*86e0*/  LOP3.LUT R2, R28, 0xffff0000, RZ, 0xc0, !PT ;  /* 0xffff00001c027812 */ /* 0x010fe400078ec0ff */
[C---:B------:R-:W-:Y:S02]  /*86f0*/  SHF.L.U32 R3, R29.reuse, 0x10, RZ ;  /* 0x000000101d037819 */ /* 0x040fe400000006ff */
[----:B------:R-:W-:Y:S02]  /*8700*/  LOP3.LUT R20, R29, 0xffff0000, RZ, 0xc0, !PT ;  /* 0xffff00001d147812 */ /* 0x000fe400078ec0ff */
[C---:B------:R-:W-:Y:S02]  /*8710*/  SHF.L.U32 R21, R30.reuse, 0x10, RZ ;  /* 0x000000101e157819 */ /* 0x040fe400000006ff */
[----:B------:R-:W-:Y:S01]  /*8720*/  LOP3.LUT R25, R30, 0xffff0000, RZ, 0xc0, !PT ;  /* 0xffff00001e197812 */ /* 0x000fe200078ec0ff */
[----:B------:R-:W1:Y:S01]  /*8730*/  LDTM.16dp256bit.x4 R4, tmem[UR4+0x60] ;  /* 0x00006004000479ee */ /* 0x000e620008120000 */
[----:B------:R-:W-:Y:S01]  /*8740*/  R2UR UR4, R70 ;  /* 0x00000000460472ca */ /* 0x000fe200000e0000 */
[----:B------:R-:W-:Y:S01]  /*8750*/  NOP ;  /* 0x0000000000007918 */ /* 0x000fe20000000000 */
[C---:B------:R-:W-:Y:S02]  /*8760*/  SHF.L.U32 R26, R31.reuse, 0x10, RZ ;  /* 0x000000101f1a7819 */ /* 0x040fe400000006ff */
[----:B------:R-:W-:Y:S02]  /*8770*/  LOP3.LUT R28, R31, 0xffff0000, RZ, 0xc0, !PT ;  /* 0xffff00001f1c7812 */ /* 0x000fe400078ec0ff */
[C---:B------:R-:W-:Y:S02]  /*8780*/  SHF.L.U32 R29, R36.reuse, 0x10, RZ ;  /* 0x00000010241d7819 */ /* 0x040fe400000006ff */
[----:B------:R-:W-:Y:S02]  /*8790*/  LOP3.LUT R30, R36, 0xffff0000, RZ, 0xc0, !PT ;  /* 0xffff0000241e7812 */ /* 0x000fe400078ec0ff */
[C---:B------:R-:W-:Y:S02]  /*87a0*/  SHF.L.U32 R31, R37.reuse, 0x10, RZ ;  /* 0x00000010251f7819 */ /* 0x040fe400000006ff */
[----:B------:R-:W-:Y:S01]  /*87b0*/  LOP3.LUT R32, R37, 0xffff0000, RZ, 0xc0, !PT ;  /* 0xffff000025207812 */ /* 0x000fe200078ec0ff */
[----:B------:R-:W-:Y:S01]  /*87c0*/  UIADD3 UR4, UPT, UPT, UR4, 0x180, URZ ;  /* 0x0000018004047890 */ /* 0x000fe2000fffe0ff */
[C---:B------:R-:W-:Y:S02]  /*87d0*/  SHF.L.U32 R33, R38.reuse, 0x10, RZ ;  /* 0x0000001026217819 */ /* 0x040fe400000006ff */
[----:B------:R-:W-:Y:S02]  /*87e0*/  LOP3.LUT R34, R38, 0xffff0000, RZ, 0xc0, !PT ;  /* 0xffff000026227812 */ /* 0x000fe400078ec0ff */
[C---:B------:R-:W-:Y:S02]  /*87f0*/  SHF.L.U32 R35, R39.reuse, 0x10, RZ ;  /* 0x0000001027237819 */ /* 0x040fe400000006ff */
[----:B------:R-:W-:Y:S01]  /*8800*/  LOP3.LUT R36, R39, 0xffff0000, RZ, 0xc0, !PT ;  /* 0xffff000027247812 */ /* 0x000fe200078ec0ff */
[C---:B-1----:R-:W-:Y:S01]  /*8810*/  FMUL R4, R24.reuse, R4 ;  /* 0x0000000418047220 */ /* 0x042fe20000400000 */
[----:B--2---:R-:W-:Y:S01]  /*8820*/  UPRMT UR4, UR5, 0x654, UR4 ;  /* 0x0000065405047896 */ /* 0x004fe20008000004 */
[C---:B------:R-:W-:Y:S01]  /*8830*/  FMUL R5, R24.reuse, R5 ;  /* 0x0000000518057220 */ /* 0x040fe20000400000 */
[C---:B------:R-:W-:Y:S01]  /*8840*/  FMUL R6, R24.reuse, R6 ;  /* 0x0000000618067220 */ /* 0x040fe20000400000 */
[C---:B------:R-:W-:Y:S01]  /*8850*/  FFMA R4, R27.reuse, R0, R4 ;  /* 0x000000001b047223 */ /* 0x040fe20000000004 */
[C---:B------:R-:W-:Y:S01]  /*8860*/  FMUL R7, R24.reuse, R7 ;  /* 0x0000000718077220 */ /* 0x040fe20000400000 */
[C---:B------:R-:W-:Y:S01]  /*8870*/  FFMA R5, R27.reuse, R2, R5 ;  /* 0x000000021b057223 */ /* 0x040fe20000000005 */
[C---:B------:R-:W-:Y:S01]  /*8880*/  FFMA R6, R27.reuse, R3, R6 ;  /* 0x000000031b067223 */ /* 0x040fe20000000006 */
[C---:B------:R-:W-:Y:S01]  /*8890*/  FMUL R8, R24.reuse, R8 ;  /* 0x0000000818087220 */ /* 0x040fe20000400000 */
[----:B------:R-:W-:Y:S01]  /*88a0*/  FFMA R7, R27, R20, R7 ;  /* 0x000000141b077223 */ /* 0x000fe20000000007 */
[----:B------:R-:W-:Y:S01]  /*88b0*/  SYNCS.ARRIVE.TRANS64.RED.A1T0 RZ, [UR4], RZ ;  /* 0x000000ffffff79a7 */ /* 0x000fe20008100404 */
[----:B------:R-:W-:Y:S01]  /*88c0*/  F2FP.BF16.F32.PACK_AB R4, R5, R4 ;  /* 0x000000040504723e */ /* 0x000fe200000010ff */
[----:B------:R-:W-:Y:S01]  /*88d0*/  FFMA R8, R27, R21, R8 ;  /* 0x000000151b087223 */ /* 0x000fe20000000008 */
[C---:B------:R-:W-:Y:S01]  /*88e0*/  FMUL R9, R24.reuse, R9 ;  /* 0x0000000918097220 */ /* 0x040fe20000400000 */
[----:B------:R-:W-:Y:S01]  /*88f0*/  F2FP.BF16.F32.PACK_AB R5, R7, R6 ;  /* 0x000000060705723e */ /* 0x000fe200000010ff */
[C---:B------:R-:W-:Y:S01]  /*8900*/  FMUL R0, R24.reuse, R10 ;  /* 0x0000000a18007220 */ /* 0x040fe20000400000 */
[C---:B------:R-:W-:Y:S01]  /*8910*/  FMUL R2, R24.reuse, R11 ;  /* 0x0000000b18027220 */ /* 0x040fe20000400000 */
[C---:B------:R-:W-:Y:S01]  /*8920*/  FMUL R3, R24.reuse, R12 ;  /* 0x0000000c18037220 */ /* 0x040fe20000400000 */
[C---:B------:R-:W-:Y:S01]  /*8930*/  FFMA R9, R27.reuse, R25, R9 ;  /* 0x000000191b097223 */ /* 0x040fe20000000009 */
[C---:B------:R-:W-:Y:S01]  /*8940*/  FMUL R10, R24.reuse, R13 ;  /* 0x0000000d180a7220 */ /* 0x040fe20000400000 */
[C---:B------:R-:W-:Y:S01]  /*8950*/  FFMA R0, R27.reuse, R26, R0 ;  /* 0x0000001a1b007223 */ /* 0x040fe20000000000 */
[C---:B------:R-:W-:Y:S01]  /*8960*/  FMUL R11, R24.reuse, R14 ;  /* 0x0000000e180b7220 */ /* 0x040fe20000400000 */
[C---:B------:R-:W-:Y:S01]  /*8970*/  FFMA R2, R27.reuse, R28, R2 ;  /* 0x0000001c1b027223 */ /* 0x040fe20000000002 */
[C---:B------:R-:W-:Y:S01]  /*8980*/  FMUL R15, R24.reuse, R15 ;  /* 0x0000000f180f7220 */ /* 0x040fe20000400000 */
[C---:B------:R-:W-:Y:S01]  /*8990*/  FMUL R12, R24.reuse, R16 ;  /* 0x00000010180c7220 */ /* 0x040fe20000400000 */
[C---:B------:R-:W-:Y:S01]  /*89a0*/  FFMA R3, R27.reuse, R29, R3 ;  /* 0x0000001d1b037223 */ /* 0x040fe20000000003 */
[C---:B------:R-:W-:Y:S01]  /*89b0*/  FMUL R13, R24.reuse, R17 ;  /* 0x00000011180d7220 */ /* 0x040fe20000400000 */
[C---:B------:R-:W-:Y:S01]  /*89c0*/  FFMA R10, R27.reuse, R30, R10 ;  /* 0x0000001e1b0a7223 */ /* 0x040fe2000000000a */
[C---:B------:R-:W-:Y:S01]  /*89d0*/  FMUL R14, R24.reuse, R18 ;  /* 0x00000012180e7220 */ /* 0x040fe20000400000 */
[C---:B------:R-:W-:Y:S01]  /*89e0*/  FFMA R11, R27.reuse, R31, R11 ;  /* 0x0000001f1b0b7223 */ /* 0x040fe2000000000b */
[C---:B------:R-:W-:Y:S01]  /*89f0*/  FFMA R15, R27.reuse, R32, R15 ;  /* 0x000000201b0f7223 */ /* 0x040fe2000000000f */
[----:B------:R-:W-:Y:S01]  /*8a00*/  FMUL R19, R24, R19 ;  /* 0x0000001318137220 */ /* 0x000fe20000400000 */
[C---:B------:R-:W-:Y:S01]  /*8a10*/  FFMA R12, R27.reuse, R33, R12 ;  /* 0x000000211b0c7223 */ /* 0x040fe2000000000c */
[C---:B------:R-:W-:Y:S01]  /*8a20*/  FFMA R13, R27.reuse, R34, R13 ;  /* 0x000000221b0d7223 */ /* 0x040fe2000000000d */
[C---:B------:R-:W-:Y:S01]  /*8a30*/  FFMA R14, R27.reuse, R35, R14 ;  /* 0x000000231b0e7223 */ /* 0x040fe2000000000e */
[----:B------:R-:W-:Y:S01]  /*8a40*/  FFMA R19, R27, R36, R19 ;  /* 0x000000241b137223 */ /* 0x000fe20000000013 */
[----:B------:R-:W-:Y:S02]  /*8a50*/  F2FP.BF16.F32.PACK_AB R6, R9, R8 ;  /* 0x000000080906723e */ /* 0x000fe400000010ff */
[----:B------:R-:W-:Y:S02]  /*8a60*/  F2FP.BF16.F32.PACK_AB R7, R2, R0 ;  /* 0x000000000207723e */ /* 0x000fe400000010ff */
[----:B------:R-:W-:Y:S02]  /*8a70*/  F2FP.BF16.F32.PACK_AB R16, R10, R3 ;  /* 0x000000030a10723e */ /* 0x000fe400000010ff */
        /* <DEDUP_REMOVED lines=24> */
.L_x_137:
[----:B------:R-:W-:Y:S05]  /*8c00*/  BSYNC.RECONVERGENT B0 ;  /* 0x0000000000007941 */ /* 0x000fea0003800200 */
.L_x_136:
[----:B------:R-:W-:Y:S01]  /*8c10*/  BAR.SYNC.DEFER_BLOCKING 0x1, 0x80 ;  /* 0x0042000000007b1d */ /* 0x000fe20000010000 */
[----:B------:R-:W-:Y:S01]  /*8c20*/  UISETP.NE.AND UP0, UPT, UR52, -0x4, UPT ;  /* 0xfffffffc3400788c */ /* 0x000fe2000bf05270 */
[----:B------:R-:W-:Y:S08]  /*8c30*/  IADD3 R22, PT, PT, R22, 0x1, RZ ;  /* 0x0000000116167810 */ /* 0x000ff00007ffe0ff */
[----:B------:R-:W-:Y:S05]  /*8c40*/  BRA.U !UP0, `(.L_x_138) ;  /* 0x0000000108247547 */ /* 0x000fea000b800000 */
[----:B------:R-:W-:Y:S01]  /*8c50*/  ISETP.NE.AND P0, PT, R67, RZ, PT ;  /* 0x000000ff4300720c */ /* 0x000fe20003f05270 */
[----:B------:R-:W-:Y:S01]  /*8c60*/  IMAD.U32 R0, RZ, RZ, UR49 ;  /* 0x00000031ff007e24 */ /* 0x000fe2000f8e00ff */
[----:B------:R-:W-:Y:S04]  /*8c70*/  UIADD3 UR4, UPT, UPT, UR49, 0x1, URZ ;  /* 0x0000000131047890 */ /* 0x000fe8000fffe0ff */
[----:B------:R-:W-:Y:S04]  /*8c80*/  UISETP.NE.AND UP0, UPT, UR4, 0x4, UPT ;  /* 0x000000040400788c */ /* 0x000fe8000bf05270 */
[----:B------:R-:W-:Y:S03]  /*8c90*/  USEL UR49, UR4, URZ, UP0 ;  /* 0x000000ff04317287 */ /* 0x000fe60008000000 */
[----:B------:R-:W-:Y:S05]  /*8ca0*/  @P0 LEA R0, R0, UR48, 0x3 ;  /* 0x0000003000000c11 */ /* 0x000fea000f8e18ff */
[----:B------:R-:W-:Y:S05]  /*8cb0*/  @P0 VIADD R0, R0, 0x130 ;  /* 0x0000013000000836 */ /* 0x000fea0000000000 */
[----:B------:R-:W-:Y:S04]  /*8cc0*/  @P0 PRMT R0, R75, 0x654, R0 ;  /* 0x000006544b000816 */ /* 0x000fe80000000000 */
[----:B------:R2:W-:Y:S03]  /*8cd0*/  @P0 SYNCS.ARRIVE.TRANS64.RED.A1T0 RZ, [R0+URZ], RZ ;  /* 0x000000ff00ff09a7 */ /* 0x0005e600081004ff */
.L_x_138:
[----:B------:R-:W-:Y:S01]  /*8ce0*/  R2UR UR4, R59 ;  /* 0x000000003b0472ca */ /* 0x000fe200000e0000 */
[----:B------:R-:W-:Y:S01]  /*8cf0*/  UISETP.NE.AND UP0, UPT, UR61, URZ, UPT ;  /* 0x000000ff3d00728c */ /* 0x000fe2000bf05270 */
[----:B------:R-:W-:Y:S01]  /*8d00*/  ISETP.NE.AND P0, PT, R22, 0x2, PT ;  /* 0x000000021600780c */ /* 0x000fe20003f05270 */
[----:B------:R-:W-:Y:S01]  /*8d10*/  UIADD3 UR21, UPT, UPT, UR36, UR63, URZ ;  /* 0x0000003f24157290 */ /* 0x000fe2000fffe0ff */
[----:B------:R-:W-:Y:S01]  /*8d20*/  LOP3.LUT R44, R44, 0x1, RZ, 0x3c, !PT ;  /* 0x000000012c2c7812 */ /* 0x000fe200078e3cff */
[----:B------:R-:W-:Y:S01]  /*8d30*/  UIADD3 UR52, UPT, UPT, UR52, 0x4, URZ ;  /* 0x0000000434347890 */ /* 0x000fe2000fffe0ff */
[----:B--2---:R-:W-:Y:S01]  /*8d40*/  SEL R0, RZ, 0x1, P0 ;  /* 0x00000001ff007807 */ /* 0x004fe20000000000 */
[----:B------:R-:W-:Y:S01]  /*8d50*/  UMOV UR51, UR62 ;  /* 0x0000003e00337c82 */ /* 0x000fe20008000000 */
[----:B------:R-:W-:Y:S02]  /*8d60*/  SEL R22, R22, RZ, P0 ;  /* 0x000000ff16167207 */ /* 0x000fe40000000000 */
[----:B------:R-:W-:Y:S03]  /*8d70*/  LOP3.LUT R45, R45, R0, RZ, 0x3c, !PT ;  /* 0x000000002d2d7212 */ /* 0x000fe600078e3cff */
[----:B------:R-:W-:Y:S01]  /*8d80*/  UIADD3 UR50, UPT, UPT, UR37, UR4, URZ ;  /* 0x0000000425327290 */ /* 0x000fe2000fffe0ff */
[----:B------:R-:W-:Y:S11]  /*8d90*/  BRA.U UP0, `(.L_x_139) ;  /* 0xffffffcd00607547 */ /* 0x000ff6000b83ffff */
[----:B------:R-:W-:-:S13]  /*8da0*/  R2UR UR4, R60 ;  /* 0x000000003c0472ca */ /* 0x000fda00000e0000 */
[----:B------:R-:W-:-:S09]  /*8db0*/  UISETP.NE.AND UP0, UPT, UR4, URZ, UPT ;  /* 0x000000ff0400728c */ /* 0x000fd2000bf05270 */
[----:B------:R-:W-:Y:S05]  /*8dc0*/  BRA.U !UP0, `(.L_x_140) ;  /* 0x0000000108487547 */ /* 0x000fea000b800000 */
[----:B------:R-:W2:Y:S02]  /*8dd0*/  LDCU.64 UR4, c[0x0][0x890] ;  /* 0x00011200ff0477ac */ /* 0x000ea40008000a00 */
[----:B--2---:R-:W-:-:S04]  /*8de0*/  UISETP.NE.U32.AND UP0, UPT, UR4, URZ, UPT ;  /* 0x000000ff0400728c */ /* 0x004fc8000bf05070 */
[----:B------:R-:W-:-:S09]  /*8df0*/  UISETP.NE.AND.EX UP0, UPT, UR5, URZ, UPT, UP0 ;  /* 0x000000ff0500728c */ /* 0x000fd2000bf05300 */
[----:B------:R-:W-:Y:S05]  /*8e00*/  BRA.U UP0, `(.L_x_141) ;  /* 0x00000001000c7547 */ /* 0x000fea000b800000 */
[----:B------:R-:W-:-:S13]  /*8e10*/  FSETP.NEU.AND P0, PT, R27, RZ, PT ;  /* 0x000000ff1b00720b */ /* 0x000fda0003f0d000 */
[----:B------:R-:W-:Y:S05]  /*8e20*/  @!P0 EXIT ;  /* 0x000000000000894d */ /* 0x000fea0003800000 */
[----:B------:R-:W-:Y:S05]  /*8e30*/  BRA `(.L_x_140) ;  /* 0x00000000002c7947 */ /* 0x000fea0003800000 */
.L_x_141:
[----:B------:R-:W-:Y:S01]  /*8e40*/  ISETP.NE.AND P0, PT, R66, RZ, PT ;  /* 0x000000ff4200720c */ /* 0x000fe20003f05270 */
[----:B------:R-:W-:-:S12]  /*8e50*/  BSSY.RECONVERGENT B0, `(.L_x_140) ;  /* 0x0000009000007945 */ /* 0x000fd80003800200 */
[----:B------:R-:W-:Y:S05]  /*8e60*/  @P0 BRA `(.L_x_142) ;  /* 0x0000000000140947 */ /* 0x000fea0003800000 */
[----:B------:R-:W2:Y:S02]  /*8e70*/  LDCU.64 UR4, c[0x0][0x888] ;  /* 0x00011100ff0477ac */ /* 0x000ea40008000a00 */
[----:B--2---:R-:W-:-:S04]  /*8e80*/  ISETP.NE.U32.AND P0, PT, RZ, UR4, PT ;  /* 0x00000004ff007c0c */ /* 0x004fc8000bf05070 */
[----:B------:R-:W-:-:S13]  /*8e90*/  ISETP.NE.AND.EX P0, PT, RZ, UR5, PT, P0 ;  /* 0x00000005ff007c0c */ /* 0x000fda000bf05300 */
[----:B------:R-:W-:Y:S05]  /*8ea0*/  @!P0 EXIT ;  /* 0x000000000000894d */ /* 0x000fea0003800000 */
[----:B------:R-:W-:Y:S05]  /*8eb0*/  BRA `(.L_x_143) ;  /* 0x0000000000087947 */ /* 0x000fea0003800000 */
.L_x_142:
[----:B------:R-:W-:-:S13]  /*8ec0*/  FSETP.NEU.AND P0, PT, R27, RZ, PT ;  /* 0x000000ff1b00720b */ /* 0x000fda0003f0d000 */
[----:B------:R-:W-:Y:S05]  /*8ed0*/  @!P0 EXIT ;  /* 0x000000000000894d */ /* 0x000fea0003800000 */
.L_x_143:
[----:B------:R-:W-:Y:S05]  /*8ee0*/  BSYNC.RECONVERGENT B0 ;  /* 0x0000000000007941 */ /* 0x000fea0003800200 */
.L_x_140:
[----:B------:R-:W2:Y:S01]  /*8ef0*/  S2UR UR5, SR_CgaCtaId ;  /* 0x00000000000579c3 */ /* 0x000ea20000008800 */
[----:B------:R-:W-:Y:S01]  /*8f00*/  ULEA UR4, UR49, UR48, 0x3 ;  /* 0x0000003031047291 */ /* 0x000fe2000f8e18ff */
[----:B------:R-:W-:-:S04]  /*8f10*/  DEPBAR.LE SB0, 0x0 ;  /* 0x000080000000791a */ /* 0x000fc80000000000 */
[----:B------:R-:W-:-:S04]  /*8f20*/  UIADD3 UR4, UPT, UPT, UR4, 0x130, URZ ;  /* 0x0000013004047890 */ /* 0x000fc8000fffe0ff */
[----:B--2---:R-:W-:-:S09]  /*8f30*/  UPRMT UR4, UR5, 0x654, UR4 ;  /* 0x0000065405047896 */ /* 0x004fd20008000004 */
[----:B------:R-:W-:Y:S01]  /*8f40*/  SYNCS.ARRIVE.TRANS64.RED.A1T0 RZ, [UR4], RZ ;  /* 0x000000ffffff79a7 */ /* 0x000fe20008100404 */
[----:B------:R-:W-:Y:S05]  /*8f50*/  EXIT ;  /* 0x000000000000794d */ /* 0x000fea0003800000 */
.L_x_25:
[----:B------:R-:W-:Y:S07]  /*8f60*/  MOV R0, UR9 ;  /* 0x0000000900007c02 */ /* 0x000fee0008000f00 */
.L_x_144:
[----:B-1----:R1:W2:Y:S02]  /*8f70*/  SYNCS.PHASECHK.TRANS64.TRYWAIT P0, [R0+URZ+0x88], R5 ;  /* 0x00008805000075a7 */ /* 0x0022a400080011ff */
[----:B--2---:R-:W-:Y:S05]  /*8f80*/  @!P0 NANOSLEEP.SYNCS 0x989680 ;  /* 0x009896800000895d */ /* 0x004fea0003900000 */
[----:B------:R-:W2:Y:S02]  /*8f90*/  @!P0 SYNCS.PHASECHK.TRANS64 P0, [R0+URZ+0x88], R5 ;  /* 0x00008805000085a7 */ /* 0x000ea400080010ff */
[----:B--2---:R-:W-:Y:S05]  /*8fa0*/  @!P0 BRA `(.L_x_144) ;  /* 0xfffffffc00f08947 */ /* 0x004fea000383ffff */
[----:B------:R-:W-:Y:S05]  /*8fb0*/  BRA `(.L_x_24) ;  /* 0xffffff8800f47947 */ /* 0x000fea000383ffff */
.L_x_32:
[----:B------:R-:W-:Y:S07]  /*8fc0*/  MOV R0, UR9 ;  /* 0x0000000900007c02 */ /* 0x000fee0008000f00 */
.L_x_145:
[----:B-1----:R1:W2:Y:S02]  /*8fd0*/  SYNCS.PHASECHK.TRANS64.TRYWAIT P0, [R0+URZ+0x88], R5 ;  /* 0x00008805000075a7 */ /* 0x0022a400080011ff */
[----:B--2---:R-:W-:Y:S05]  /*8fe0*/  @!P0 NANOSLEEP.SYNCS 0x989680 ;  /* 0x009896800000895d */ /* 0x004fea0003900000 */
[----:B------:R-:W2:Y:S02]  /*8ff0*/  @!P0 SYNCS.PHASECHK.TRANS64 P0, [R0+URZ+0x88], R5 ;  /* 0x00008805000085a7 */ /* 0x000ea400080010ff */
[----:B--2---:R-:W-:Y:S05]  /*9000*/  @!P0 BRA `(.L_x_145) ;  /* 0xfffffffc00f08947 */ /* 0x004fea000383ffff */
[----:B------:R-:W-:Y:S05]  /*9010*/  BRA `(.L_x_31) ;  /* 0xffffff9000407947 */ /* 0x000fea000383ffff */
.L_x_37:
[----:B------:R-:W-:-:S07]  /*9020*/  MOV R0, UR31 ;  /* 0x0000001f00007c02 */ /* 0x000fce0008000f00 */
.L_x_146:
[----:B-1----:R1:W2:Y:S02]  /*9030*/  SYNCS.PHASECHK.TRANS64.TRYWAIT P0, [R0+URZ+0x160], R4 ;  /* 0x00016004000075a7 */ /* 0x0022a400080011ff */
[----:B--2---:R-:W-:Y:S05]  /*9040*/  @!P0 NANOSLEEP.SYNCS 0x989680 ;  /* 0x009896800000895d */ /* 0x004fea0003900000 */
[----:B------:R-:W2:Y:S02]  /*9050*/  @!P0 SYNCS.PHASECHK.TRANS64 P0, [R0+URZ+0x160], R4 ;  /* 0x00016004000085a7 */ /* 0x000ea400080010ff */
[----:B--2---:R-:W-:Y:S05]  /*9060*/  @!P0 BRA `(.L_x_146) ;  /* 0xfffffffc00f08947 */ /* 0x004fea000383ffff */
[----:B------:R-:W-:Y:S05]  /*9070*/  BRA `(.L_x_147) ;  /* 0xffffff9400047947 */ /* 0x000fea000383ffff */
.L_x_41:
[----:B------:R-:W-:-:S07]  /*9080*/  MOV R0, UR4 ;  /* 0x0000000400007c02 */ /* 0x000fce0008000f00 */
.L_x_148:
[----:B-1----:R1:W2:Y:S02]  /*9090*/  SYNCS.PHASECHK.TRANS64.TRYWAIT P0, [R0+URZ], R2 ;  /* 0x00000002000075a7 */ /* 0x0022a400080011ff */
[----:B--2---:R-:W-:Y:S05]  /*90a0*/  @!P0 NANOSLEEP.SYNCS 0x989680 ;  /* 0x009896800000895d */ /* 0x004fea0003900000 */
[----:B------:R-:W2:Y:S02]  /*90b0*/  @!P0 SYNCS.PHASECHK.TRANS64 P0, [R0+URZ], R2 ;  /* 0x00000002000085a7 */ /* 0x000ea400080010ff */
[----:B--2---:R-:W-:Y:S05]  /*90c0*/  @!P0 BRA `(.L_x_148) ;  /* 0xfffffffc00f08947 */ /* 0x004fea000383ffff */
[----:B------:R-:W-:Y:S05]  /*90d0*/  BRA `(.L_x_149) ;  /* 0xffffff9800947947 */ /* 0x000fea000383ffff */
.L_x_42:
[----:B------:R-:W-:-:S07]  /*90e0*/  MOV R0, UR5 ;  /* 0x0000000500007c02 */ /* 0x000fce0008000f00 */
.L_x_150:
[----:B-1----:R1:W2:Y:S02]  /*90f0*/  SYNCS.PHASECHK.TRANS64.TRYWAIT P0, [R0+URZ], R3 ;  /* 0x00000003000075a7 */ /* 0x0022a400080011ff */
[----:B--2---:R-:W-:Y:S05]  /*9100*/  @!P0 NANOSLEEP.SYNCS 0x989680 ;  /* 0x009896800000895d */ /* 0x004fea0003900000 */
[----:B------:R-:W2:Y:S02]  /*9110*/  @!P0 SYNCS.PHASECHK.TRANS64 P0, [R0+URZ], R3 ;  /* 0x00000003000085a7 */ /* 0x000ea400080010ff */
[----:B--2---:R-:W-:Y:S05]  /*9120*/  @!P0 BRA `(.L_x_150) ;  /* 0xfffffffc00f08947 */ /* 0x004fea000383ffff */
[----:B------:R-:W-:Y:S05]  /*9130*/  BRA `(.L_x_151) ;  /* 0xffffff9800a07947 */ /* 0x000fea000383ffff */
.L_x_43:
[----:B------:R-:W-:-:S07]  /*9140*/  MOV R0, UR5 ;  /* 0x0000000500007c02 */ /* 0x000fce0008000f00 */
.L_x_152:
[----:B-1----:R1:W2:Y:S02]  /*9150*/  SYNCS.PHASECHK.TRANS64.TRYWAIT P0, [R0+URZ], R3 ;  /* 0x00000003000075a7 */ /* 0x0022a400080011ff */
[----:B--2---:R-:W-:Y:S05]  /*9160*/  @!P0 NANOSLEEP.SYNCS 0x989680 ;  /* 0x009896800000895d */ /* 0x004fea0003900000 */
[----:B------:R-:W2:Y:S02]  /*9170*/  @!P0 SYNCS.PHASECHK.TRANS64 P0, [R0+URZ], R3 ;  /* 0x00000003000085a7 */ /* 0x000ea400080010ff */
[----:B--2---:R-:W-:Y:S05]  /*9180*/  @!P0 BRA `(.L_x_152) ;  /* 0xfffffffc00f08947 */ /* 0x004fea000383ffff */
[----:B------:R-:W-:Y:S05]  /*9190*/  BRA `(.L_x_153) ;  /* 0xffffff9800ac7947 */ /* 0x000fea000383ffff */
.L_x_44:
[----:B------:R-:W-:-:S07]  /*91a0*/  MOV R0, UR5 ;  /* 0x0000000500007c02 */ /* 0x000fce0008000f00 */
.L_x_154:
[----:B-1----:R1:W2:Y:S02]  /*91b0*/  SYNCS.PHASECHK.TRANS64.TRYWAIT P0, [R0+URZ], R3 ;  /* 0x00000003000075a7 */ /* 0x0022a400080011ff */
[----:B--2---:R-:W-:Y:S05]  /*91c0*/  @!P0 NANOSLEEP.SYNCS 0x989680 ;  /* 0x009896800000895d */ /* 0x004fea0003900000 */
[----:B------:R-:W2:Y:S02]  /*91d0*/  @!P0 SYNCS.PHASECHK.TRANS64 P0, [R0+URZ], R3 ;  /* 0x00000003000085a7 */ /* 0x000ea400080010ff */
[----:B--2---:R-:W-:Y:S05]  /*91e0*/  @!P0 BRA `(.L_x_154) ;  /* 0xfffffffc00f08947 */ /* 0x004fea000383ffff */
[----:B------:R-:W-:Y:S05]  /*91f0*/  BRA `(.L_x_155) ;  /* 0xffffff9800b87947 */ /* 0x000fea000383ffff */
.L_x_45:
[----:B------:R-:W-:-:S07]  /*9200*/  MOV R0, UR5 ;  /* 0x0000000500007c02 */ /* 0x000fce0008000f00 */
.L_x_156:
[----:B-1----:R1:W2:Y:S02]  /*9210*/  SYNCS.PHASECHK.TRANS64.TRYWAIT P0, [R0+URZ], R3 ;  /* 0x00000003000075a7 */ /* 0x0022a400080011ff */
[----:B--2---:R-:W-:Y:S05]  /*9220*/  @!P0 NANOSLEEP.SYNCS 0x989680 ;  /* 0x009896800000895d */ /* 0x004fea0003900000 */
[----:B------:R-:W2:Y:S02]  /*9230*/  @!P0 SYNCS.PHASECHK.TRANS64 P0, [R0+URZ], R3 ;  /* 0x00000003000085a7 */ /* 0x000ea400080010ff */
[----:B--2---:R-:W-:Y:S05]  /*9240*/  @!P0 BRA `(.L_x_156) ;  /* 0xfffffffc00f08947 */ /* 0x004fea000383ffff */
[----:B------:R-:W-:Y:S05]  /*9250*/  BRA `(.L_x_157) ;  /* 0xffffff9800c47947 */ /* 0x000fea000383ffff */
.L_x_46:
[----:B------:R-:W-:-:S07]  /*9260*/  MOV R0, UR5 ;  /* 0x0000000500007c02 */ /* 0x000fce0008000f00 */
.L_x_158:
[----:B-1----:R1:W2:Y:S02]  /*9270*/  SYNCS.PHASECHK.TRANS64.TRYWAIT P0, [R0+URZ], R3 ;  /* 0x00000003000075a7 */ /* 0x0022a400080011ff */
[----:B--2---:R-:W-:Y:S05]  /*9280*/  @!P0 NANOSLEEP.SYNCS 0x989680 ;  /* 0x009896800000895d */ /* 0x004fea0003900000 */
[----:B------:R-:W2:Y:S02]  /*9290*/  @!P0 SYNCS.PHASECHK.TRANS64 P0, [R0+URZ], R3 ;  /* 0x00000003000085a7 */ /* 0x000ea400080010ff */
[----:B--2---:R-:W-:Y:S05]  /*92a0*/  @!P0 BRA `(.L_x_158) ;  /* 0xfffffffc00f08947 */ /* 0x004fea000383ffff */
[----:B------:R-:W-:Y:S05]  /*92b0*/  BRA `(.L_x_159) ;  /* 0xffffff9800d07947 */ /* 0x000fea000383ffff */
.L_x_47:
[----:B------:R-:W-:-:S07]  /*92c0*/  MOV R0, UR5 ;  /* 0x0000000500007c02 */ /* 0x000fce0008000f00 */
.L_x_160:
[----:B-1----:R1:W2:Y:S02]  /*92d0*/  SYNCS.PHASECHK.TRANS64.TRYWAIT P0, [R0+URZ], R3 ;  /* 0x00000003000075a7 */ /* 0x0022a400080011ff */
[----:B--2---:R-:W-:Y:S05]  /*92e0*/  @!P0 NANOSLEEP.SYNCS 0x989680 ;  /* 0x009896800000895d */ /* 0x004fea0003900000 */
[----:B------:R-:W2:Y:S02]  /*92f0*/  @!P0 SYNCS.PHASECHK.TRANS64 P0, [R0+URZ], R3 ;  /* 0x00000003000085a7 */ /* 0x000ea400080010ff */
[----:B--2---:R-:W-:Y:S05]  /*9300*/  @!P0 BRA `(.L_x_160) ;  /* 0xfffffffc00f08947 */ /* 0x004fea000383ffff */
[----:B------:R-:W-:Y:S05]  /*9310*/  BRA `(.L_x_161) ;  /* 0xffffff9800dc7947 */ /* 0x000fea000383ffff */
.L_x_48:
[----:B------:R-:W-:-:S07]  /*9320*/  MOV R0, UR5 ;  /* 0x0000000500007c02 */ /* 0x000fce0008000f00 */
.L_x_162:
[----:B-1----:R1:W2:Y:S02]  /*9330*/  SYNCS.PHASECHK.TRANS64.TRYWAIT P0, [R0+URZ], R3 ;  /* 0x00000003000075a7 */ /* 0x0022a400080011ff */
[----:B--2---:R-:W-:Y:S05]  /*9340*/  @!P0 NANOSLEEP.SYNCS 0x989680 ;  /* 0x009896800000895d */ /* 0x004fea0003900000 */
[----:B------:R-:W2:Y:S02]  /*9350*/  @!P0 SYNCS.PHASECHK.TRANS64 P0, [R0+URZ], R3 ;  /* 0x00000003000085a7 */ /* 0x000ea400080010ff */
[----:B--2---:R-:W-:Y:S05]  /*9360*/  @!P0 BRA `(.L_x_162) ;  /* 0xfffffffc00f08947 */ /* 0x004fea000383ffff */
[----:B------:R-:W-:Y:S05]  /*9370*/  BRA `(.L_x_163) ;  /* 0xffffff9800e87947 */ /* 0x000fea000383ffff */
.L_x_49:
[----:B------:R-:W-:-:S07]  /*9380*/  MOV R0, UR5 ;  /* 0x0000000500007c02 */ /* 0x000fce0008000f00 */
.L_x_164:
[----:B-1----:R1:W2:Y:S02]  /*9390*/  SYNCS.PHASECHK.TRANS64.TRYWAIT P0, [R0+URZ], R3 ;  /* 0x00000003000075a7 */ /* 0x0022a400080011ff */
[----:B--2---:R-:W-:Y:S05]  /*93a0*/  @!P0 NANOSLEEP.SYNCS 0x989680 ;  /* 0x009896800000895d */ /* 0x004fea0003900000 */
[----:B------:R-:W2:Y:S02]  /*93b0*/  @!P0 SYNCS.PHASECHK.TRANS64 P0, [R0+URZ], R3 ;  /* 0x00000003000085a7 */ /* 0x000ea400080010ff */
[----:B--2---:R-:W-:Y:S05]  /*93c0*/  @!P0 BRA `(.L_x_164) ;  /* 0xfffffffc00f08947 */ /* 0x004fea000383ffff */
[----:B------:R-:W-:Y:S05]  /*93d0*/  BRA `(.L_x_165) ;  /* 0xffffff9800f47947 */ /* 0x000fea000383ffff */
.L_x_50:
[----:B------:R-:W-:-:S07]  /*93e0*/  MOV R0, UR5 ;  /* 0x0000000500007c02 */ /* 0x000fce0008000f00 */
.L_x_166:
[----:B-1----:R1:W2:Y:S02]  /*93f0*/  SYNCS.PHASECHK.TRANS64.TRYWAIT P0, [R0+URZ], R3 ;  /* 0x00000003000075a7 */ /* 0x0022a400080011ff */
[----:B--2---:R-:W-:Y:S05]  /*9400*/  @!P0 NANOSLEEP.SYNCS 0x989680 ;  /* 0x009896800000895d */ /* 0x004fea0003900000 */
[----:B------:R-:W2:Y:S02]  /*9410*/  @!P0 SYNCS.PHASECHK.TRANS64 P0, [R0+URZ], R3 ;  /* 0x00000003000085a7 */ /* 0x000ea400080010ff */
[----:B--2---:R-:W-:Y:S05]  /*9420*/  @!P0 BRA `(.L_x_166) ;  /* 0xfffffffc00f08947 */ /* 0x004fea000383ffff */
[----:B------:R-:W-:Y:S05]  /*9430*/  BRA `(.L_x_167) ;  /* 0xffffff9c00007947 */ /* 0x000fea000383ffff */
.L_x_51:
[----:B------:R-:W-:-:S07]  /*9440*/  MOV R0, UR5 ;  /* 0x0000000500007c02 */ /* 0x000fce0008000f00 */
.L_x_168:
[----:B-1----:R1:W2:Y:S02]  /*9450*/  SYNCS.PHASECHK.TRANS64.TRYWAIT P0, [R0+URZ], R3 ;  /* 0x00000003000075a7 */ /* 0x0022a400080011ff */
[----:B--2---:R-:W-:Y:S05]  /*9460*/  @!P0 NANOSLEEP.SYNCS 0x989680 ;  /* 0x009896800000895d */ /* 0x004fea0003900000 */
[----:B------:R-:W2:Y:S02]  /*9470*/  @!P0 SYNCS.PHASECHK.TRANS64 P0, [R0+URZ], R3 ;  /* 0x00000003000085a7 */ /* 0x000ea400080010ff */
[----:B--2---:R-:W-:Y:S05]  /*9480*/  @!P0 BRA `(.L_x_168) ;  /* 0xfffffffc00f08947 */ /* 0x004fea000383ffff */
[----:B------:R-:W-:Y:S05]  /*9490*/  BRA `(.L_x_169) ;  /* 0xffffff9c000c7947 */ /* 0x000fea000383ffff */
.L_x_52:
[----:B------:R-:W-:-:S07]  /*94a0*/  MOV R0, UR5 ;  /* 0x0000000500007c02 */ /* 0x000fce0008000f00 */
.L_x_170:
[----:B-1----:R1:W2:Y:S02]  /*94b0*/  SYNCS.PHASECHK.TRANS64.TRYWAIT P0, [R0+URZ], R3 ;  /* 0x00000003000075a7 */ /* 0x0022a400080011ff */
[----:B--2---:R-:W-:Y:S05]  /*94c0*/  @!P0 NANOSLEEP.SYNCS 0x989680 ;  /* 0x009896800000895d */ /* 0x004fea0003900000 */
[----:B------:R-:W2:Y:S02]  /*94d0*/  @!P0 SYNCS.PHASECHK.TRANS64 P0, [R0+URZ], R3 ;  /* 0x00000003000085a7 */ /* 0x000ea400080010ff */
[----:B--2---:R-:W-:Y:S05]  /*94e0*/  @!P0 BRA `(.L_x_170) ;  /* 0xfffffffc00f08947 */ /* 0x004fea000383ffff */
[----:B------:R-:W-:Y:S05]  /*94f0*/  BRA `(.L_x_171) ;  /* 0xffffff9c00187947 */ /* 0x000fea000383ffff */
.L_x_53:
[----:B------:R-:W-:-:S07]  /*9500*/  MOV R0, UR5 ;  /* 0x0000000500007c02 */ /* 0x000fce0008000f00 */
.L_x_172:
[----:B-1----:R1:W2:Y:S02]  /*9510*/  SYNCS.PHASECHK.TRANS64.TRYWAIT P0, [R0+URZ], R3 ;  /* 0x00000003000075a7 */ /* 0x0022a400080011ff */
[----:B--2---:R-:W-:Y:S05]  /*9520*/  @!P0 NANOSLEEP.SYNCS 0x989680 ;  /* 0x009896800000895d */ /* 0x004fea0003900000 */
[----:B------:R-:W2:Y:S02]  /*9530*/  @!P0 SYNCS.PHASECHK.TRANS64 P0, [R0+URZ], R3 ;  /* 0x00000003000085a7 */ /* 0x000ea400080010ff */
[----:B--2---:R-:W-:Y:S05]  /*9540*/  @!P0 BRA `(.L_x_172) ;  /* 0xfffffffc00f08947 */ /* 0x004fea000383ffff */
[----:B------:R-:W-:Y:S05]  /*9550*/  BRA `(.L_x_173) ;  /* 0xffffff9c00247947 */ /* 0x000fea000383ffff */
.L_x_54:
[----:B------:R-:W-:-:S07]  /*9560*/  MOV R0, UR5 ;  /* 0x0000000500007c02 */ /* 0x000fce0008000f00 */
.L_x_174:
[----:B-1----:R1:W2:Y:S02]  /*9570*/  SYNCS.PHASECHK.TRANS64.TRYWAIT P0, [R0+URZ], R3 ;  /* 0x00000003000075a7 */ /* 0x0022a400080011ff */
[----:B--2---:R-:W-:Y:S05]  /*9580*/  @!P0 NANOSLEEP.SYNCS 0x989680 ;  /* 0x009896800000895d */ /* 0x004fea0003900000 */
[----:B------:R-:W2:Y:S02]  /*9590*/  @!P0 SYNCS.PHASECHK.TRANS64 P0, [R0+URZ], R3 ;  /* 0x00000003000085a7 */ /* 0x000ea400080010ff */
[----:B--2---:R-:W-:Y:S05]  /*95a0*/  @!P0 BRA `(.L_x_174) ;  /* 0xfffffffc00f08947 */ /* 0x004fea000383ffff */
[----:B------:R-:W-:Y:S05]  /*95b0*/  BRA `(.L_x_175) ;  /* 0xffffff9c00307947 */ /* 0x000fea000383ffff */
.L_x_55:
[----:B------:R-:W-:-:S07]  /*95c0*/  MOV R0, UR5 ;  /* 0x0000000500007c02 */ /* 0x000fce0008000f00 */
.L_x_176:
[----:B-1----:R1:W2:Y:S02]  /*95d0*/  SYNCS.PHASECHK.TRANS64.TRYWAIT P0, [R0+URZ], R3 ;  /* 0x00000003000075a7 */ /* 0x0022a400080011ff */
[----:B--2---:R-:W-:Y:S05]  /*95e0*/  @!P0 NANOSLEEP.SYNCS 0x989680 ;  /* 0x009896800000895d */ /* 0x004fea0003900000 */
[----:B------:R-:W2:Y:S02]  /*95f0*/  @!P0 SYNCS.PHASECHK.TRANS64 P0, [R0+URZ], R3 ;  /* 0x00000003000085a7 */ /* 0x000ea400080010ff */
[----:B--2---:R-:W-:Y:S05]  /*9600*/  @!P0 BRA `(.L_x_176) ;  /* 0xfffffffc00f08947 */ /* 0x004fea000383ffff */
[----:B------:R-:W-:Y:S05]  /*9610*/  BRA `(.L_x_177) ;  /* 0xffffff9c003c7947 */ /* 0x000fea000383ffff */
.L_x_56:
[----:B------:R-:W-:-:S07]  /*9620*/  MOV R0, UR5 ;  /* 0x0000000500007c02 */ /* 0x000fce0008000f00 */
.L_x_178:
[----:B-1----:R1:W2:Y:S02]  /*9630*/  SYNCS.PHASECHK.TRANS64.TRYWAIT P0, [R0+URZ], R3 ;  /* 0x00000003000075a7 */ /* 0x0022a400080011ff */
[----:B--2---:R-:W-:Y:S05]  /*9640*/  @!P0 NANOSLEEP.SYNCS 0x989680 ;  /* 0x009896800000895d */ /* 0x004fea0003900000 */
[----:B------:R-:W2:Y:S02]  /*9650*/  @!P0 SYNCS.PHASECHK.TRANS64 P0, [R0+URZ], R3 ;  /* 0x00000003000085a7 */ /* 0x000ea400080010ff */
[----:B--2---:R-:W-:Y:S05]  /*9660*/  @!P0 BRA `(.L_x_178) ;  /* 0xfffffffc00f08947 */ /* 0x004fea000383ffff */
[----:B------:R-:W-:Y:S05]  /*9670*/  BRA `(.L_x_179) ;  /* 0xffffff9c00487947 */ /* 0x000fea000383ffff */
.L_x_59:
[----:B------:R-:W-:-:S07]  /*9680*/  MOV R4, UR4 ;  /* 0x0000000400047c02 */ /* 0x000fce0008000f00 */
.L_x_180:
[----:B--2---:R2:W3:Y:S02]  /*9690*/  SYNCS.PHASECHK.TRANS64.TRYWAIT P1, [R4+URZ+0x168], R6 ;  /* 0x00016806040075a7 */ /* 0x0044e400080211ff */
[----:B---3--:R-:W-:Y:S05]  /*96a0*/  @!P1 NANOSLEEP.SYNCS 0x989680 ;  /* 0x009896800000995d */ /* 0x008fea0003900000 */
[----:B------:R-:W3:Y:S02]  /*96b0*/  @!P1 SYNCS.PHASECHK.TRANS64 P1, [R4+URZ+0x168], R6 ;  /* 0x00016806040095a7 */ /* 0x000ee400080210ff */
[----:B---3--:R-:W-:Y:S05]  /*96c0*/  @!P1 BRA `(.L_x_180) ;  /* 0xfffffffc00f09947 */ /* 0x008fea000383ffff */
[----:B------:R-:W-:Y:S05]  /*96d0*/  BRA `(.L_x_181) ;  /* 0xffffff9c00b47947 */ /* 0x000fea000383ffff */
.L_x_60:
[----:B--2---:R-:W-:-:S07]  /*96e0*/  MOV R4, UR4 ;  /* 0x0000000400047c02 */ /* 0x004fce0008000f00 */
.L_x_182:
[----:B--2---:R2:W3:Y:S02]  /*96f0*/  SYNCS.PHASECHK.TRANS64.TRYWAIT P1, [R4+URZ+0x160], R5 ;  /* 0x00016005040075a7 */ /* 0x0044e400080211ff */
[----:B---3--:R-:W-:Y:S05]  /*9700*/  @!P1 NANOSLEEP.SYNCS 0x989680 ;  /* 0x009896800000995d */ /* 0x008fea0003900000 */
[----:B------:R-:W3:Y:S02]  /*9710*/  @!P1 SYNCS.PHASECHK.TRANS64 P1, [R4+URZ+0x160], R5 ;  /* 0x00016005040095a7 */ /* 0x000ee400080210ff */
[----:B---3--:R-:W-:Y:S05]  /*9720*/  @!P1 BRA `(.L_x_182) ;  /* 0xfffffffc00f09947 */ /* 0x008fea000383ffff */
[----:B------:R-:W-:Y:S05]  /*9730*/  BRA `(.L_x_183) ;  /* 0xffffff9c00bc7947 */ /* 0x000fea000383ffff */
.L_x_68:
[----:B------:R-:W-:-:S07]  /*9740*/  MOV R0, UR18 ;  /* 0x0000001200007c02 */ /* 0x000fce0008000f00 */
.L_x_184:
[----:B--2---:R2:W3:Y:S02]  /*9750*/  SYNCS.PHASECHK.TRANS64.TRYWAIT P0, [R0+URZ+0x160], R4 ;  /* 0x00016004000075a7 */ /* 0x0044e400080011ff */
[----:B---3--:R-:W-:Y:S05]  /*9760*/  @!P0 NANOSLEEP.SYNCS 0x989680 ;  /* 0x009896800000895d */ /* 0x008fea0003900000 */
[----:B------:R-:W3:Y:S02]  /*9770*/  @!P0 SYNCS.PHASECHK.TRANS64 P0, [R0+URZ+0x160], R4 ;  /* 0x00016004000085a7 */ /* 0x000ee400080010ff */
[----:B---3--:R-:W-:Y:S05]  /*9780*/  @!P0 BRA `(.L_x_184) ;  /* 0xfffffffc00f08947 */ /* 0x008fea000383ffff */
[----:B------:R-:W-:Y:S05]  /*9790*/  BRA `(.L_x_185) ;  /* 0xffffffa400387947 */ /* 0x000fea000383ffff */
.L_x_69:
[----:B------:R-:W-:-:S07]  /*97a0*/  MOV R4, UR23 ;  /* 0x0000001700047c02 */ /* 0x000fce0008000f00 */
.L_x_186:
[----:B--2---:R2:W3:Y:S02]  /*97b0*/  SYNCS.PHASECHK.TRANS64.TRYWAIT P0, [R4+URZ+0x180], R0 ;  /* 0x00018000040075a7 */ /* 0x0044e400080011ff */
[----:B---3--:R-:W-:Y:S05]  /*97c0*/  @!P0 NANOSLEEP.SYNCS 0x989680 ;  /* 0x009896800000895d */ /* 0x008fea0003900000 */
[----:B------:R-:W3:Y:S02]  /*97d0*/  @!P0 SYNCS.PHASECHK.TRANS64 P0, [R4+URZ+0x180], R0 ;  /* 0x00018000040085a7 */ /* 0x000ee400080010ff */
[----:B---3--:R-:W-:Y:S05]  /*97e0*/  @!P0 BRA `(.L_x_186) ;  /* 0xfffffffc00f08947 */ /* 0x008fea000383ffff */
[----:B------:R-:W-:Y:S05]  /*97f0*/  BRA `(.L_x_187) ;  /* 0xffffffa400547947 */ /* 0x000fea000383ffff */
.L_x_72:
[----:B--2---:R-:W-:Y:S07]  /*9800*/  MOV R0, UR16 ;  /* 0x0000001000007c02 */ /* 0x004fee0008000f00 */
.L_x_188:
[----:B--2---:R2:W3:Y:S02]  /*9810*/  SYNCS.PHASECHK.TRANS64.TRYWAIT P0, [R0+URZ], R5 ;  /* 0x00000005000075a7 */ /* 0x0044e400080011ff */
[----:B---3--:R-:W-:Y:S05]  /*9820*/  @!P0 NANOSLEEP.SYNCS 0x989680 ;  /* 0x009896800000895d */ /* 0x008fea0003900000 */
[----:B------:R-:W3:Y:S02]  /*9830*/  @!P0 SYNCS.PHASECHK.TRANS64 P0, [R0+URZ], R5 ;  /* 0x00000005000085a7 */ /* 0x000ee400080010ff */
[----:B---3--:R-:W-:Y:S05]  /*9840*/  @!P0 BRA `(.L_x_188) ;  /* 0xfffffffc00f08947 */ /* 0x008fea000383ffff */
[----:B------:R-:W-:Y:S05]  /*9850*/  BRA `(.L_x_71) ;  /* 0xffffffa400787947 */ /* 0x000fea000383ffff */
.L_x_75:
[----:B------:R-:W-:-:S07]  /*9860*/  MOV R0, UR4 ;  /* 0x0000000400007c02 */ /* 0x000fce0008000f00 */
.L_x_189:
[----:B--2---:R2:W4:Y:S02]  /*9870*/  SYNCS.PHASECHK.TRANS64.TRYWAIT P0, [R0+URZ], R2 ;  /* 0x00000002000075a7 */ /* 0x00452400080011ff */
[----:B----4-:R-:W-:Y:S05]  /*9880*/  @!P0 NANOSLEEP.SYNCS 0x989680 ;  /* 0x009896800000895d */ /* 0x010fea0003900000 */
[----:B------:R-:W4:Y:S02]  /*9890*/  @!P0 SYNCS.PHASECHK.TRANS64 P0, [R0+URZ], R2 ;  /* 0x00000002000085a7 */ /* 0x000f2400080010ff */
[----:B----4-:R-:W-:Y:S05]  /*98a0*/  @!P0 BRA `(.L_x_189) ;  /* 0xfffffffc00f08947 */ /* 0x010fea000383ffff */
[----:B------:R-:W-:Y:S05]  /*98b0*/  BRA `(.L_x_190) ;  /* 0xffffffa800447947 */ /* 0x000fea000383ffff */
.L_x_76:
[----:B------:R-:W-:-:S07]  /*98c0*/  MOV R0, UR4 ;  /* 0x0000000400007c02 */ /* 0x000fce0008000f00 */
.L_x_191:
[----:B--2---:R2:W3:Y:S02]  /*98d0*/  SYNCS.PHASECHK.TRANS64.TRYWAIT P0, [R0+URZ], R2 ;  /* 0x00000002000075a7 */ /* 0x0044e400080011ff */
[----:B---3--:R-:W-:Y:S05]  /*98e0*/  @!P0 NANOSLEEP.SYNCS 0x989680 ;  /* 0x009896800000895d */ /* 0x008fea0003900000 */
[----:B------:R-:W3:Y:S02]  /*98f0*/  @!P0 SYNCS.PHASECHK.TRANS64 P0, [R0+URZ], R2 ;  /* 0x00000002000085a7 */ /* 0x000ee400080010ff */
[----:B---3--:R-:W-:Y:S05]  /*9900*/  @!P0 BRA `(.L_x_191) ;  /* 0xfffffffc00f08947 */ /* 0x008fea000383ffff */
[----:B------:R-:W-:Y:S05]  /*9910*/  BRA `(.L_x_192) ;  /* 0xffffffa800507947 */ /* 0x000fea000383ffff */
.L_x_81:
[----:B------:R-:W-:Y:S07]  /*9920*/  MOV R2, UR31 ;  /* 0x0000001f00027c02 */ /* 0x000fee0008000f00 */
.L_x_193:
[----:B-1----:R1:W2:Y:S02]  /*9930*/  SYNCS.PHASECHK.TRANS64.TRYWAIT P0, [R2+URZ+0x160], R3 ;  /* 0x00016003020075a7 */ /* 0x0022a400080011ff */
[----:B--2---:R-:W-:Y:S05]  /*9940*/  @!P0 NANOSLEEP.SYNCS 0x989680 ;  /* 0x009896800000895d */ /* 0x004fea0003900000 */
[----:B------:R-:W2:Y:S02]  /*9950*/  @!P0 SYNCS.PHASECHK.TRANS64 P0, [R2+URZ+0x160], R3 ;  /* 0x00016003020085a7 */ /* 0x000ea400080010ff */
[----:B--2---:R-:W-:Y:S05]  /*9960*/  @!P0 BRA `(.L_x_193) ;  /* 0xfffffffc00f08947 */ /* 0x004fea000383ffff */
[----:B------:R-:W-:Y:S05]  /*9970*/  BRA `(.L_x_194) ;  /* 0xffffffac00a07947 */ /* 0x000fea000383ffff */
.L_x_84:
[----:B------:R-:W-:Y:S07]  /*9980*/  MOV R2, UR31 ;  /* 0x0000001f00027c02 */ /* 0x000fee0008000f00 */
.L_x_195:
[----:B-1----:R1:W2:Y:S02]  /*9990*/  SYNCS.PHASECHK.TRANS64.TRYWAIT P2, [R2+URZ+0x158], R3 ;  /* 0x00015803020075a7 */ /* 0x0022a400080411ff */
[----:B--2---:R-:W-:Y:S05]  /*99a0*/  @!P2 NANOSLEEP.SYNCS 0x989680 ;  /* 0x009896800000a95d */ /* 0x004fea0003900000 */
[----:B------:R-:W2:Y:S02]  /*99b0*/  @!P2 SYNCS.PHASECHK.TRANS64 P2, [R2+URZ+0x158], R3 ;  /* 0x000158030200a5a7 */ /* 0x000ea400080410ff */
[----:B--2---:R-:W-:Y:S05]  /*99c0*/  @!P2 BRA `(.L_x_195) ;  /* 0xfffffffc00f0a947 */ /* 0x004fea000383ffff */
[----:B------:R-:W-:Y:S05]  /*99d0*/  BRA `(.L_x_83) ;  /* 0xffffffb400047947 */ /* 0x000fea000383ffff */
.L_x_87:
[----:B-1----:R-:W-:Y:S07]  /*99e0*/  MOV R2, UR31 ;  /* 0x0000001f00027c02 */ /* 0x002fee0008000f00 */
.L_x_196:
[----:B-1----:R1:W2:Y:S02]  /*99f0*/  SYNCS.PHASECHK.TRANS64.TRYWAIT P1, [R2+URZ+0x130], R8 ;  /* 0x00013008020075a7 */ /* 0x0022a400080211ff */
[----:B--2---:R-:W-:Y:S05]  /*9a00*/  @!P1 NANOSLEEP.SYNCS 0x989680 ;  /* 0x009896800000995d */ /* 0x004fea0003900000 */
[----:B------:R-:W2:Y:S02]  /*9a10*/  @!P1 SYNCS.PHASECHK.TRANS64 P1, [R2+URZ+0x130], R8 ;  /* 0x00013008020095a7 */ /* 0x000ea400080210ff */
[----:B--2---:R-:W-:Y:S05]  /*9a20*/  @!P1 BRA `(.L_x_196) ;  /* 0xfffffffc00f09947 */ /* 0x004fea000383ffff */
[----:B------:R-:W-:Y:S05]  /*9a30*/  BRA `(.L_x_197) ;  /* 0xffffffb400947947 */ /* 0x000fea000383ffff */
.L_x_88:
[----:B------:R-:W-:Y:S07]  /*9a40*/  MOV R2, UR31 ;  /* 0x0000001f00027c02 */ /* 0x000fee0008000f00 */
.L_x_198:
[----:B-1----:R1:W2:Y:S02]  /*9a50*/  SYNCS.PHASECHK.TRANS64.TRYWAIT P1, [R2+URZ+0x138], R8 ;  /* 0x00013808020075a7 */ /* 0x0022a400080211ff */
[----:B--2---:R-:W-:Y:S05]  /*9a60*/  @!P1 NANOSLEEP.SYNCS 0x989680 ;  /* 0x009896800000995d */ /* 0x004fea0003900000 */
[----:B------:R-:W2:Y:S02]  /*9a70*/  @!P1 SYNCS.PHASECHK.TRANS64 P1, [R2+URZ+0x138], R8 ;  /* 0x00013808020095a7 */ /* 0x000ea400080210ff */
[----:B--2---:R-:W-:Y:S05]  /*9a80*/  @!P1 BRA `(.L_x_198) ;  /* 0xfffffffc00f09947 */ /* 0x004fea000383ffff */
[----:B------:R-:W-:Y:S05]  /*9a90*/  BRA `(.L_x_199) ;  /* 0xffffffb400cc7947 */ /* 0x000fea000383ffff */
.L_x_89:
[----:B------:R-:W-:Y:S07]  /*9aa0*/  MOV R2, UR31 ;  /* 0x0000001f00027c02 */ /* 0x000fee0008000f00 */
.L_x_200:
[----:B-1----:R1:W2:Y:S02]  /*9ab0*/  SYNCS.PHASECHK.TRANS64.TRYWAIT P1, [R2+URZ+0x140], R8 ;  /* 0x00014008020075a7 */ /* 0x0022a400080211ff */
[----:B--2---:R-:W-:Y:S05]  /*9ac0*/  @!P1 NANOSLEEP.SYNCS 0x989680 ;  /* 0x009896800000995d */ /* 0x004fea0003900000 */
[----:B------:R-:W2:Y:S02]  /*9ad0*/  @!P1 SYNCS.PHASECHK.TRANS64 P1, [R2+URZ+0x140], R8 ;  /* 0x00014008020095a7 */ /* 0x000ea400080210ff */
[----:B--2---:R-:W-:Y:S05]  /*9ae0*/  @!P1 BRA `(.L_x_200) ;  /* 0xfffffffc00f09947 */ /* 0x004fea000383ffff */
[----:B------:R-:W-:Y:S05]  /*9af0*/  BRA `(.L_x_201) ;  /* 0xffffffb800147947 */ /* 0x000fea000383ffff */
.L_x_90:
[----:B------:R-:W-:Y:S07]  /*9b00*/  MOV R2, UR31 ;  /* 0x0000001f00027c02 */ /* 0x000fee0008000f00 */
.L_x_202:
[----:B-1----:R1:W2:Y:S02]  /*9b10*/  SYNCS.PHASECHK.TRANS64.TRYWAIT P0, [R2+URZ+0x148], R8 ;  /* 0x00014808020075a7 */ /* 0x0022a400080011ff */
[----:B--2---:R-:W-:Y:S05]  /*9b20*/  @!P0 NANOSLEEP.SYNCS 0x989680 ;  /* 0x009896800000895d */ /* 0x004fea0003900000 */
[----:B------:R-:W2:Y:S02]  /*9b30*/  @!P0 SYNCS.PHASECHK.TRANS64 P0, [R2+URZ+0x148], R8 ;  /* 0x00014808020085a7 */ /* 0x000ea400080010ff */
[----:B--2---:R-:W-:Y:S05]  /*9b40*/  @!P0 BRA `(.L_x_202) ;  /* 0xfffffffc00f08947 */ /* 0x004fea000383ffff */
[----:B------:R-:W-:Y:S05]  /*9b50*/  BRA `(.L_x_203) ;  /* 0xffffffb800647947 */ /* 0x000fea000383ffff */
.L_x_92:
[----:B-1----:R-:W-:-:S07]  /*9b60*/  MOV R0, UR31 ;  /* 0x0000001f00007c02 */ /* 0x002fce0008000f00 */
.L_x_204:
[----:B-1----:R1:W2:Y:S02]  /*9b70*/  SYNCS.PHASECHK.TRANS64.TRYWAIT P0, [R0+URZ+0x130], R2 ;  /* 0x00013002000075a7 */ /* 0x0022a400080011ff */
[----:B--2---:R-:W-:Y:S05]  /*9b80*/  @!P0 NANOSLEEP.SYNCS 0x989680 ;  /* 0x009896800000895d */ /* 0x004fea0003900000 */
[----:B------:R-:W2:Y:S02]  /*9b90*/  @!P0 SYNCS.PHASECHK.TRANS64 P0, [R0+URZ+0x130], R2 ;  /* 0x00013002000085a7 */ /* 0x000ea400080010ff */
[----:B--2---:R-:W-:Y:S05]  /*9ba0*/  @!P0 BRA `(.L_x_204) ;  /* 0xfffffffc00f08947 */ /* 0x004fea000383ffff */
[----:B------:R-:W-:Y:S05]  /*9bb0*/  BRA `(.L_x_205) ;  /* 0xffffffb800cc7947 */ /* 0x000fea000383ffff */
.L_x_93:
[----:B-1----:R-:W-:-:S07]  /*9bc0*/  MOV R0, UR31 ;  /* 0x0000001f00007c02 */ /* 0x002fce0008000f00 */
.L_x_206:
[----:B-1----:R1:W2:Y:S02]  /*9bd0*/  SYNCS.PHASECHK.TRANS64.TRYWAIT P0, [R0+URZ+0x138], R2 ;  /* 0x00013802000075a7 */ /* 0x0022a400080011ff */
[----:B--2---:R-:W-:Y:S05]  /*9be0*/  @!P0 NANOSLEEP.SYNCS 0x989680 ;  /* 0x009896800000895d */ /* 0x004fea0003900000 */
[----:B------:R-:W2:Y:S02]  /*9bf0*/  @!P0 SYNCS.PHASECHK.TRANS64 P0, [R0+URZ+0x138], R2 ;  /* 0x00013802000085a7 */ /* 0x000ea400080010ff */
[----:B--2---:R-:W-:Y:S05]  /*9c00*/  @!P0 BRA `(.L_x_206) ;  /* 0xfffffffc00f08947 */ /* 0x004fea000383ffff */
[----:B------:R-:W-:Y:S05]  /*9c10*/  BRA `(.L_x_207) ;  /* 0xffffffb800bc7947 */ /* 0x000fea000383ffff */
.L_x_94:
[----:B-1----:R-:W-:-:S07]  /*9c20*/  MOV R0, UR31 ;  /* 0x0000001f00007c02 */ /* 0x002fce0008000f00 */
.L_x_208:
[----:B-1----:R1:W2:Y:S02]  /*9c30*/  SYNCS.PHASECHK.TRANS64.TRYWAIT P0, [R0+URZ+0x140], R2 ;  /* 0x00014002000075a7 */ /* 0x0022a400080011ff */
[----:B--2---:R-:W-:Y:S05]  /*9c40*/  @!P0 NANOSLEEP.SYNCS 0x989680 ;  /* 0x009896800000895d */ /* 0x004fea0003900000 */
[----:B------:R-:W2:Y:S02]  /*9c50*/  @!P0 SYNCS.PHASECHK.TRANS64 P0, [R0+URZ+0x140], R2 ;  /* 0x00014002000085a7 */ /* 0x000ea400080010ff */
[----:B--2---:R-:W-:Y:S05]  /*9c60*/  @!P0 BRA `(.L_x_208) ;  /* 0xfffffffc00f08947 */ /* 0x004fea000383ffff */
[----:B------:R-:W-:Y:S05]  /*9c70*/  BRA `(.L_x_209) ;  /* 0xffffffb800ac7947 */ /* 0x000fea000383ffff */
.L_x_96:
[----:B------:R-:W-:Y:S07]  /*9c80*/  MOV R0, UR48 ;  /* 0x0000003000007c02 */ /* 0x000fee0008000f00 */
.L_x_210:
[----:B-1----:R1:W2:Y:S02]  /*9c90*/  SYNCS.PHASECHK.TRANS64.TRYWAIT P0, [R0+URZ+0x160], R2 ;  /* 0x00016002000075a7 */ /* 0x0022a400080011ff */
[----:B--2---:R-:W-:Y:S05]  /*9ca0*/  @!P0 NANOSLEEP.SYNCS 0x989680 ;  /* 0x009896800000895d */ /* 0x004fea0003900000 */
[----:B------:R-:W2:Y:S02]  /*9cb0*/  @!P0 SYNCS.PHASECHK.TRANS64 P0, [R0+URZ+0x160], R2 ;  /* 0x00016002000085a7 */ /* 0x000ea400080010ff */
[----:B--2---:R-:W-:Y:S05]  /*9cc0*/  @!P0 BRA `(.L_x_210) ;  /* 0xfffffffc00f08947 */ /* 0x004fea000383ffff */
[----:B------:R-:W-:Y:S05]  /*9cd0*/  BRA `(.L_x_211) ;  /* 0xffffffbc009c7947 */ /* 0x000fea000383ffff */
.L_x_107:
[----:B-1----:R-:W-:Y:S04]  /*9ce0*/  MOV R2, UR48 ;  /* 0x0000003000027c02 */ /* 0x002fe80008000f00 */
[----:B------:R1:W3:Y:S03]  /*9cf0*/  SYNCS.PHASECHK.TRANS64.TRYWAIT P1, [R2+URZ+0x110], R3 ;  /* 0x00011003020075a7 */ /* 0x0002e600080211ff */
[----:B---3--:R-:W-:Y:S05]  /*9d00*/  @!P1 NANOSLEEP.SYNCS 0x989680 ;  /* 0x009896800000995d */ /* 0x008fea0003900000 */
[----:B------:R-:W3:Y:S02]  /*9d10*/  @!P1 SYNCS.PHASECHK.TRANS64 P1, [R2+URZ+0x110], R3 ;  /* 0x00011003020095a7 */ /* 0x000ee400080210ff */
[----:B---3--:R-:W-:Y:S05]  /*9d20*/  @!P1 BRA `(.L_x_107) ;  /* 0xfffffffc00ec9947 */ /* 0x008fea000383ffff */
[----:B------:R-:W-:Y:S05]  /*9d30*/  BRA `(.L_x_106) ;  /* 0xffffffcc00547947 */ /* 0x000fea000383ffff */
.L_x_109:
[----:B-1----:R1:W4:Y:S02]  /*9d40*/  SYNCS.PHASECHK.TRANS64.TRYWAIT P0, [R70+URZ+0x170], R0 ;  /* 0x00017000460075a7 */ /* 0x00232400080011ff */
[----:B----4-:R-:W-:Y:S05]  /*9d50*/  @!P0 NANOSLEEP.SYNCS 0x989680 ;  /* 0x009896800000895d */ /* 0x010fea0003900000 */
[----:B------:R-:W4:Y:S02]  /*9d60*/  @!P0 SYNCS.PHASECHK.TRANS64 P0, [R70+URZ+0x170], R0 ;  /* 0x00017000460085a7 */ /* 0x000f2400080010ff */
[----:B----4-:R-:W-:Y:S05]  /*9d70*/  @!P0 BRA `(.L_x_109) ;  /* 0xfffffffc00f08947 */ /* 0x010fea000383ffff */
[----:B------:R-:W-:Y:S05]  /*9d80*/  BRA `(.L_x_108) ;  /* 0xffffffcc00787947 */ /* 0x000fea000383ffff */
.L_x_118:
[----:B--2---:R2:W4:Y:S02]  /*9d90*/  SYNCS.PHASECHK.TRANS64.TRYWAIT P0, [R4+URZ+0x110], R0 ;  /* 0x00011000040075a7 */ /* 0x00452400080011ff */
[----:B----4-:R-:W-:Y:S05]  /*9da0*/  @!P0 NANOSLEEP.SYNCS 0x989680 ;  /* 0x009896800000895d */ /* 0x010fea0003900000 */
[----:B------:R-:W4:Y:S02]  /*9db0*/  @!P0 SYNCS.PHASECHK.TRANS64 P0, [R4+URZ+0x110], R0 ;  /* 0x00011000040085a7 */ /* 0x000f2400080010ff */
[----:B----4-:R-:W-:Y:S05]  /*9dc0*/  @!P0 BRA `(.L_x_118) ;  /* 0xfffffffc00f08947 */ /* 0x010fea000383ffff */
[----:B------:R-:W-:Y:S05]  /*9dd0*/  BRA `(.L_x_117) ;  /* 0xffffffd4006c7947 */ /* 0x000fea000383ffff */
.L_x_126:
[----:B-1----:R1:W4:Y:S02]  /*9de0*/  SYNCS.PHASECHK.TRANS64.TRYWAIT P0, [R2+URZ+0x110], R4 ;  /* 0x00011004020075a7 */ /* 0x00232400080011ff */
[----:B----4-:R-:W-:Y:S05]  /*9df0*/  @!P0 NANOSLEEP.SYNCS 0x989680 ;  /* 0x009896800000895d */ /* 0x010fea0003900000 */
[----:B------:R-:W4:Y:S02]  /*9e00*/  @!P0 SYNCS.PHASECHK.TRANS64 P0, [R2+URZ+0x110], R4 ;  /* 0x00011004020085a7 */ /* 0x000f2400080010ff */
[----:B----4-:R-:W-:Y:S05]  /*9e10*/  @!P0 BRA `(.L_x_126) ;  /* 0xfffffffc00f08947 */ /* 0x010fea000383ffff */
[----:B------:R-:W-:Y:S05]  /*9e20*/  BRA `(.L_x_125) ;  /* 0xffffffdc00807947 */ /* 0x000fea000383ffff */
.L_x_134:
[----:B--2---:R2:W4:Y:S02]  /*9e30*/  SYNCS.PHASECHK.TRANS64.TRYWAIT P0, [R3+URZ+0x110], R0 ;  /* 0x00011000030075a7 */ /* 0x00452400080011ff */
[----:B----4-:R-:W-:Y:S05]  /*9e40*/  @!P0 NANOSLEEP.SYNCS 0x989680 ;  /* 0x009896800000895d */ /* 0x010fea0003900000 */
[----:B------:R-:W4:Y:S02]  /*9e50*/  @!P0 SYNCS.PHASECHK.TRANS64 P0, [R3+URZ+0x110], R0 ;  /* 0x00011000030085a7 */ /* 0x000f2400080010ff */
[----:B----4-:R-:W-:Y:S05]  /*9e60*/  @!P0 BRA `(.L_x_134) ;  /* 0xfffffffc00f08947 */ /* 0x010fea000383ffff */
[----:B------:R-:W-:Y:S05]  /*9e70*/  BRA `(.L_x_133) ;  /* 0xffffffe400907947 */ /* 0x000fea000383ffff */
        .weak           $__internal_0_$__cuda_sm10x_tcgen05_guardrail_trap_col_being_dealloced_not_returned_by_alloc
        .type           $__internal_0_$__cuda_sm10x_tcgen05_guardrail_trap_col_being_dealloced_not_returned_by_alloc,@function
        .size           $__internal_0_$__cuda_sm10x_tcgen05_guardrail_trap_col_being_dealloced_not_returned_by_alloc,($__internal_1_$__cuda_sm10x_tcgen05_guardrail_trap_phase_invalid_during_alloc - $__internal_0_$__cuda_sm10x_tcgen05_guardrail_trap_col_being_dealloced_not_returned_by_alloc)
$__internal_0_$__cuda_sm10x_tcgen05_guardrail_trap_col_being_dealloced_not_returned_by_alloc:
[----:B------:R-:W-:Y:S05]  /*9e80*/  BPT.TRAP 0x1 ;  /* 0x000000040000795c */ /* 0x000fea0000300000 */
[----:B------:R-:W-:-:S04]  /*9e90*/  HFMA2 R3, -RZ, RZ, 0, 0 ;  /* 0x00000000ff037431 */ /* 0x000fc800000001ff */
[----:B------:R-:W-:Y:S05]  /*9ea0*/  RET.REL.NODEC R2 `(_ZN7cutlass13device_kernelINS_4conv6kernel13ConvUniversalINS1_16ConvProblemShapeILNS1_8OperatorE0ELi2EEENS1_10collective14CollectiveConvINS1_47MainloopSm100TmaUmmaWarpSpecializedImplicitGemmILS5_0ELi17ELi2ELi1ELi2EN4cute5tupleIJNSA_1CILi2EEENSC_ILi1EEESE_EEEEENSB_IJNSC_ILi64EEENSC_ILi128EEENSB_IJNSC_ILi32EEEEEEEEENS_10bfloat16_tESM_NSA_8TiledMMAINSA_8MMA_AtomIJNSA_20SM100_MMA_F16BF16_SSISM_SM_fLi64ELi128ELNSA_4UMMA5MajorE0ELSR_0ELNSQ_7ScaleInE0ELSS_0EEEEEENSA_6LayoutINSB_IJSE_SE_SE_EEENSB_IJNSC_ILi0EEESX_SX_EEEEENSB_IJNSA_10UnderscoreES10_S10_EEEEENS7_6detail27Sm100ImplicitGemmTileTraitsINSA_20SM90_TMA_LOAD_IM2COLENSA_14ComposedLayoutINSA_7SwizzleILi2ELi4ELi3EEENSA_18smem_ptr_flag_bitsILi16EEENSV_INSB_IJNSC_ILi8EEESJ_EEENSB_IJSJ_SE_EEEEEEEvEENS14_INSA_23SM90_TMA_LOAD_MULTICASTES1F_vEEEENS_8epilogue10collective18CollectiveEpilogueINS1K_23Sm100TmaWarpSpecializedILi4ELi2ELi16ELb1ELb0EEEJSL_NSB_IJNSV_ISH_SE_EENSV_ISJ_SE_EEEEESM_NSB_IJNSB_IJlllEEESE_SX_EEESM_S1T_NS1K_6fusion15FusionCallbacksIS1O_NS1U_17LinearCombinationISM_fSM_fLNS_15FloatRoundStyleE2EEESL_S1R_JEEENSA_5SM1004TMEM4LOAD26SM100_TMEM_LOAD_16dp256b4xES15_S1F_NSA_17SM75_U32x4_LDSM_NENSA_21SM90_TMA_STORE_IM2COLES1F_NSA_17SM90_U32x4_STSM_NENSA_39AutoVectorizingCopyWithAssumedAlignmentILi128EEEEEEvvEEEEvNT_6ParamsE) ;  /* 0xffffff6002547950 */ /* 0x000fea0003c3ffff */
        .weak           $__internal_1_$__cuda_sm10x_tcgen05_guardrail_trap_phase_invalid_during_alloc
        .type           $__internal_1_$__cuda_sm10x_tcgen05_guardrail_trap_phase_invalid_during_alloc,@function
        .size           $__internal_1_$__cuda_sm10x_tcgen05_guardrail_trap_phase_invalid_during_alloc,($__internal_2_$__cuda_sm10x_tcgen05_guardrail_trap_unallocated_columns_being_dealloced - $__internal_1_$__cuda_sm10x_tcgen05_guardrail_trap_phase_invalid_during_alloc)
$__internal_1_$__cuda_sm10x_tcgen05_guardrail_trap_phase_invalid_during_alloc:
[----:B------:R-:W-:Y:S05]  /*9eb0*/  BPT.TRAP 0x1 ;  /* 0x000000040000795c */ /* 0x000fea0000300000 */
[----:B------:R-:W-:-:S04]  /*9ec0*/  MOV R3, 0x0 ;  /* 0x0000000000037802 */ /* 0x000fc80000000f00 */
[----:B------:R-:W-:Y:S05]  /*9ed0*/  RET.REL.NODEC R2 `(_ZN7cutlass13device_kernelINS_4conv6kernel13ConvUniversalINS1_16ConvProblemShapeILNS1_8OperatorE0ELi2EEENS1_10collective14CollectiveConvINS1_47MainloopSm100TmaUmmaWarpSpecializedImplicitGemmILS5_0ELi17ELi2ELi1ELi2EN4cute5tupleIJNSA_1CILi2EEENSC_ILi1EEESE_EEEEENSB_IJNSC_ILi64EEENSC_ILi128EEENSB_IJNSC_ILi32EEEEEEEEENS_10bfloat16_tESM_NSA_8TiledMMAINSA_8MMA_AtomIJNSA_20SM100_MMA_F16BF16_SSISM_SM_fLi64ELi128ELNSA_4UMMA5MajorE0ELSR_0ELNSQ_7ScaleInE0ELSS_0EEEEEENSA_6LayoutINSB_IJSE_SE_SE_EEENSB_IJNSC_ILi0EEESX_SX_EEEEENSB_IJNSA_10UnderscoreES10_S10_EEEEENS7_6detail27Sm100ImplicitGemmTileTraitsINSA_20SM90_TMA_LOAD_IM2COLENSA_14ComposedLayoutINSA_7SwizzleILi2ELi4ELi3EEENSA_18smem_ptr_flag_bitsILi16EEENSV_INSB_IJNSC_ILi8EEESJ_EEENSB_IJSJ_SE_EEEEEEEvEENS14_INSA_23SM90_TMA_LOAD_MULTICASTES1F_vEEEENS_8epilogue10collective18CollectiveEpilogueINS1K_23Sm100TmaWarpSpecializedILi4ELi2ELi16ELb1ELb0EEEJSL_NSB_IJNSV_ISH_SE_EENSV_ISJ_SE_EEEEESM_NSB_IJNSB_IJlllEEESE_SX_EEESM_S1T_NS1K_6fusion15FusionCallbacksIS1O_NS1U_17LinearCombinationISM_fSM_fLNS_15FloatRoundStyleE2EEESL_S1R_JEEENSA_5SM1004TMEM4LOAD26SM100_TMEM_LOAD_16dp256b4xES15_S1F_NSA_17SM75_U32x4_LDSM_NENSA_21SM90_TMA_STORE_IM2COLES1F_NSA_17SM90_U32x4_STSM_NENSA_39AutoVectorizingCopyWithAssumedAlignmentILi128EEEEEEvvEEEEvNT_6ParamsE) ;  /* 0xffffff6002487950 */ /* 0x000fea0003c3ffff */
        .weak           $__internal_2_$__cuda_sm10x_tcgen05_guardrail_trap_unallocated_columns_being_dealloced
        .type           $__internal_2_$__cuda_sm10x_tcgen05_guardrail_trap_unallocated_columns_being_dealloced,@function
        .size           $__internal_2_$__cuda_sm10x_tcgen05_guardrail_trap_unallocated_columns_being_dealloced,(.L_x_213 - $__internal_2_$__cuda_sm10x_tcgen05_guardrail_trap_unallocated_columns_being_dealloced)
$__internal_2_$__cuda_sm10x_tcgen05_guardrail_trap_unallocated_columns_being_dealloced:
[----:B------:R-:W-:Y:S05]  /*9ee0*/  BPT.TRAP 0x1 ;  /* 0x000000040000795c */ /* 0x000fea0000300000 */
[----:B------:R-:W-:-:S04]  /*9ef0*/  HFMA2 R3, -RZ, RZ, 0, 0 ;  /* 0x00000000ff037431 */ /* 0x000fc800000001ff */
[----:B------:R-:W-:Y:S05]  /*9f00*/  RET.REL.NODEC R2 `(_ZN7cutlass13device_kernelINS_4conv6kernel13ConvUniversalINS1_16ConvProblemShapeILNS1_8OperatorE0ELi2EEENS1_10collective14CollectiveConvINS1_47MainloopSm100TmaUmmaWarpSpecializedImplicitGemmILS5_0ELi17ELi2ELi1ELi2EN4cute5tupleIJNSA_1CILi2EEENSC_ILi1EEESE_EEEEENSB_IJNSC_ILi64EEENSC_ILi128EEENSB_IJNSC_ILi32EEEEEEEEENS_10bfloat16_tESM_NSA_8TiledMMAINSA_8MMA_AtomIJNSA_20SM100_MMA_F16BF16_SSISM_SM_fLi64ELi128ELNSA_4UMMA5MajorE0ELSR_0ELNSQ_7ScaleInE0ELSS_0EEEEEENSA_6LayoutINSB_IJSE_SE_SE_EEENSB_IJNSC_ILi0EEESX_SX_EEEEENSB_IJNSA_10UnderscoreES10_S10_EEEEENS7_6detail27Sm100ImplicitGemmTileTraitsINSA_20SM90_TMA_LOAD_IM2COLENSA_14ComposedLayoutINSA_7SwizzleILi2ELi4ELi3EEENSA_18smem_ptr_flag_bitsILi16EEENSV_INSB_IJNSC_ILi8EEESJ_EEENSB_IJSJ_SE_EEEEEEEvEENS14_INSA_23SM90_TMA_LOAD_MULTICASTES1F_vEEEENS_8epilogue10collective18CollectiveEpilogueINS1K_23Sm100TmaWarpSpecializedILi4ELi2ELi16ELb1ELb0EEEJSL_NSB_IJNSV_ISH_SE_EENSV_ISJ_SE_EEEEESM_NSB_IJNSB_IJlllEEESE_SX_EEESM_S1T_NS1K_6fusion15FusionCallbacksIS1O_NS1U_17LinearCombinationISM_fSM_fLNS_15FloatRoundStyleE2EEESL_S1R_JEEENSA_5SM1004TMEM4LOAD26SM100_TMEM_LOAD_16dp256b4xES15_S1F_NSA_17SM75_U32x4_LDSM_NENSA_21SM90_TMA_STORE_IM2COLES1F_NSA_17SM90_U32x4_STSM_NENSA_39AutoVectorizingCopyWithAssumedAlignmentILi128EEEEEEvvEEEEvNT_6ParamsE) ;  /* 0xffffff60023c7950 */ /* 0x000fea0003c3ffff */
.L_x_212:
[----:B------:R-:W-:-:S00]  /*9f10*/  BRA `(.L_x_212) ;  /* 0xfffffffc00fc7947 */ /* 0x000fc0000383ffff */
[----:B------:R-:W-:-:S00]  /*9f20*/  NOP ;  /* 0x0000000000007918 */ /* 0x000fc00000000000 */
        /* <DEDUP_REMOVED lines=13> */
.L_x_213:


//--------------------- .nv.global.init           --------------------------
	.section	.nv.global.init,"aw",@progbits
.nv.global.init:
	.type		$str$29,@object
	.size		$str$29,($str$30 - $str$29)
$str$29:
        /*0000*/ 	.byte	0x28, 0x61, 0x64, 0x64, 0x72, 0x65, 0x73, 0x73, 0x20, 0x26, 0x20, 0x6d, 0x61, 0x73, 0x6b, 0x29
        /*0010*/ 	.byte	0x20, 0x3d, 0x3d, 0x20, 0x30, 0x00
	.type		$str$30,@object
	.size		$str$30,($str$28 - $str$30)
$str$30:
        /*0016*/ 	.byte	0x2f, 0x74, 0x6d, 0x70, 0x2f, 0x63, 0x75, 0x74, 0x6c, 0x61, 0x73, 0x73, 0x5f, 0x73, 0x77, 0x65
        /*0026*/ 	.byte	0x65, 0x70, 0x5f, 0x73, 0x72, 0x63, 0x2f, 0x69, 0x6e, 0x63, 0x6c, 0x75, 0x64, 0x65, 0x2f, 0x63
        /*0036*/ 	.byte	0x75, 0x74, 0x65, 0x2f, 0x70, 0x6f, 0x69, 0x6e, 0x74, 0x65, 0x72, 0x5f, 0x66, 0x6c, 0x61, 0x67
        /*0046*/ 	.byte	0x67, 0x65, 0x64, 0x2e, 0x68, 0x70, 0x70, 0x00
	.type		$str$28,@object
	.size		$str$28,($str$27 - $str$28)
$str$28:
        /*004e*/ 	.byte	0x2f, 0x74, 0x6d, 0x70, 0x2f, 0x63, 0x75, 0x74, 0x6c, 0x61, 0x73, 0x73, 0x5f, 0x73, 0x77, 0x65
        /*005e*/ 	.byte	0x65, 0x70, 0x5f, 0x73, 0x72, 0x63, 0x2f, 0x69, 0x6e, 0x63, 0x6c, 0x75, 0x64, 0x65, 0x2f, 0x63
        /*006e*/ 	.byte	0x75, 0x74, 0x65, 0x2f, 0x61, 0x74, 0x6f, 0x6d, 0x2f, 0x63, 0x6f, 0x70, 0x79, 0x5f, 0x74, 0x72
        /*007e*/ 	.byte	0x61, 0x69, 0x74, 0x73, 0x5f, 0x73, 0x6d, 0x31, 0x30, 0x30, 0x2e, 0x68, 0x70, 0x70, 0x00
	.type		$str$27,@object
	.size		$str$27,(__unnamed_1 - $str$27)
$str$27:
        /*008d*/ 	.byte	0x28, 0x28, 0x75, 0x69, 0x6e, 0x74, 0x33, 0x32, 0x5f, 0x74, 0x28, 0x74, 0x68, 0x72, 0x65, 0x61
        /*009d*/ 	.byte	0x64, 0x49, 0x64, 0x78, 0x2e, 0x78, 0x29, 0x20, 0x2f, 0x20, 0x33, 0x32, 0x29, 0x20, 0x25, 0x20
        /*00ad*/ 	.byte	0x34, 0x29, 0x20, 0x3d, 0x3d, 0x20, 0x28, 0x28, 0x28, 0x74, 0x6d, 0x65, 0x6d, 0x5f, 0x61, 0x64
        /*00bd*/ 	.byte	0x64, 0x72, 0x20, 0x3e, 0x3e, 0x20, 0x31, 0x36, 0x29, 0x20, 0x2f, 0x20, 0x33, 0x32, 0x29, 0x20
        /*00cd*/ 	.byte	0x25, 0x20, 0x34, 0x29, 0x00
	.type		__unnamed_1,@object
	.size		__unnamed_1,(__unnamed_2 - __unnamed_1)
__unnamed_1:
        /*00d2*/ 	.byte	0x61, 0x75, 0x74, 0x6f, 0x20, 0x63, 0x75, 0x74, 0x65, 0x3a, 0x3a, 0x61, 0x73, 0x5f, 0x70, 0x6f
        /* <DEDUP_REMOVED lines=24> */
        /*0262*/ 	.byte	0x30, 0x34, 0x38, 0x3e, 0x3e, 0x3e, 0x3e, 0x5d, 0x00
	.type		__unnamed_2,@object
	.size		__unnamed_2,(.L_2 - __unnamed_2)
__unnamed_2:
        /* <DEDUP_REMOVED lines=45> */
        /*053b*/ 	.byte	0x3e, 0x3e, 0x3e, 0x5d, 0x00
.L_2:


//--------------------- .nv.shared._ZN7cutlass13device_kernelINS_4conv6kernel13ConvUniversalINS1_16ConvProblemShapeILNS1_8OperatorE0ELi2EEENS1_10collective14CollectiveConvINS1_47MainloopSm100TmaUmmaWarpSpecializedImplicitGemmILS5_0ELi17ELi2ELi1ELi2EN4cute5tupleIJNSA_1CILi2EEENSC_ILi1EEESE_EEEEENSB_IJNSC_ILi64EEENSC_ILi128EEENSB_IJNSC_ILi32EEEEEEEEENS_10bfloat16_tESM_NSA_8TiledMMAINSA_8MMA_AtomIJNSA_20SM100_MMA_F16BF16_SSISM_SM_fLi64ELi128ELNSA_4UMMA5MajorE0ELSR_0ELNSQ_7ScaleInE0ELSS_0EEEEEENSA_6LayoutINSB_IJSE_SE_SE_EEENSB_IJNSC_ILi0EEESX_SX_EEEEENSB_IJNSA_10UnderscoreES10_S10_EEEEENS7_6detail27Sm100ImplicitGemmTileTraitsINSA_20SM90_TMA_LOAD_IM2COLENSA_14ComposedLayoutINSA_7SwizzleILi2ELi4ELi3EEENSA_18smem_ptr_flag_bitsILi16EEENSV_INSB_IJNSC_ILi8EEESJ_EEENSB_IJSJ_SE_EEEEEEEvEENS14_INSA_23SM90_TMA_LOAD_MULTICASTES1F_vEEEENS_8epilogue10collective18CollectiveEpilogueINS1K_23Sm100TmaWarpSpecializedILi4ELi2ELi16ELb1ELb0EEEJSL_NSB_IJNSV_ISH_SE_EENSV_ISJ_SE_EEEEESM_NSB_IJNSB_IJlllEEESE_SX_EEESM_S1T_NS1K_6fusion15FusionCallbacksIS1O_NS1U_17LinearCombinationISM_fSM_fLNS_15FloatRoundStyleE2EEESL_S1R_JEEENSA_5SM1004TMEM4LOAD26SM100_TMEM_LOAD_16dp256b4xES15_S1F_NSA_17SM75_U32x4_LDSM_NENSA_21SM90_TMA_STORE_IM2COLES1F_NSA_17SM90_U32x4_STSM_NENSA_39AutoVectorizingCopyWithAssumedAlignmentILi128EEEEEEvvEEEEvNT_6ParamsE --------------------------
	.section	.nv.shared._ZN7cutlass13device_kernelINS_4conv6kernel13ConvUniversalINS1_16ConvProblemShapeILNS1_8OperatorE0ELi2EEENS1_10collective14CollectiveConvINS1_47MainloopSm100TmaUmmaWarpSpecializedImplicitGemmILS5_0ELi17ELi2ELi1ELi2EN4cute5tupleIJNSA_1CILi2EEENSC_ILi1EEESE_EEEEENSB_IJNSC_ILi64EEENSC_ILi128EEENSB_IJNSC_ILi32EEEEEEEEENS_10bfloat16_tESM_NSA_8TiledMMAINSA_8MMA_AtomIJNSA_20SM100_MMA_F16BF16_SSISM_SM_fLi64ELi128ELNSA_4UMMA5MajorE0ELSR_0ELNSQ_7ScaleInE0ELSS_0EEEEEENSA_6LayoutINSB_IJSE_SE_SE_EEENSB_IJNSC_ILi0EEESX_SX_EEEEENSB_IJNSA_10UnderscoreES10_S10_EEEEENS7_6detail27Sm100ImplicitGemmTileTraitsINSA_20SM90_TMA_LOAD_IM2COLENSA_14ComposedLayoutINSA_7SwizzleILi2ELi4ELi3EEENSA_18smem_ptr_flag_bitsILi16EEENSV_INSB_IJNSC_ILi8EEESJ_EEENSB_IJSJ_SE_EEEEEEEvEENS14_INSA_23SM90_TMA_LOAD_MULTICASTES1F_vEEEENS_8epilogue10collective18CollectiveEpilogueINS1K_23Sm100TmaWarpSpecializedILi4ELi2ELi16ELb1ELb0EEEJSL_NSB_IJNSV_ISH_SE_EENSV_ISJ_SE_EEEEESM_NSB_IJNSB_IJlllEEESE_SX_EEESM_S1T_NS1K_6fusion15FusionCallbacksIS1O_NS1U_17LinearCombinationISM_fSM_fLNS_15FloatRoundStyleE2EEESL_S1R_JEEENSA_5SM1004TMEM4LOAD26SM100_TMEM_LOAD_16dp256b4xES15_S1F_NSA_17SM75_U32x4_LDSM_NENSA_21SM90_TMA_STORE_IM2COLES1F_NSA_17SM90_U32x4_STSM_NENSA_39AutoVectorizingCopyWithAssumedAlignmentILi128EEEEEEvvEEEEvNT_6ParamsE,"aw",@nobits
	.sectionflags	@""
	.align	16
	.zero		1024


//--------------------- .nv.shared.reserved.0     --------------------------
	.section	.nv.shared.reserved.0,"aw",@nobits
	.weak		__nv_reservedSMEM_offset_0_alias
	.size		__nv_reservedSMEM_offset_0_alias, 0, 64
	.other		__nv_reservedSMEM_offset_0_alias,@"STO_CUDA_RESERVED_SHARED STV_DEFAULT"
__nv_reservedSMEM_offset_0_alias:
	.zero		0
.nv.shared.reserved.0:
	.zero		64
	.weak		__nv_reservedSMEM_tcgen05_partition
	.type		__nv_reservedSMEM_tcgen05_partition,@object
	.size		__nv_reservedSMEM_tcgen05_partition,(.L_0 - __nv_reservedSMEM_tcgen05_partition)
__nv_reservedSMEM_tcgen05_partition:
	.zero		32
.L_0:


//--------------------- .nv.global                --------------------------
	.section	.nv.global,"aw",@nobits
.nv.global:
	.type		_ZN39_INTERNAL_1910914d_4_k_cu_e0acc398_38514cute1_E,@object
	.size		_ZN39_INTERNAL_1910914d_4_k_cu_e0acc398_38514cute1_E,(_ZN39_INTERNAL_1910914d_4_k_cu_e0acc398_38514cuda3std3__45__cpo6cbeginE - _ZN39_INTERNAL_1910914d_4_k_cu_e0acc398_38514cute1_E)
_ZN39_INTERNAL_1910914d_4_k_cu_e0acc398_38514cute1_E:
	.zero		1
	.type		_ZN39_INTERNAL_1910914d_4_k_cu_e0acc398_38514cuda3std3__45__cpo6cbeginE,@object
	.size		_ZN39_INTERNAL_1910914d_4_k_cu_e0acc398_38514cuda3std3__45__cpo6cbeginE,(_ZN39_INTERNAL_1910914d_4_k_cu_e0acc398_38514cuda3std3__48in_placeE - _ZN39_INTERNAL_1910914d_4_k_cu_e0acc398_38514cuda3std3__45__cpo6cbeginE)
_ZN39_INTERNAL_1910914d_4_k_cu_e0acc398_38514cuda3std3__45__cpo6cbeginE:
	.zero		1
	.type		_ZN39_INTERNAL_1910914d_4_k_cu_e0acc398_38514cuda3std3__48in_placeE,@object
	.size		_ZN39_INTERNAL_1910914d_4_k_cu_e0acc398_38514cuda3std3__48in_placeE,(_ZN39_INTERNAL_1910914d_4_k_cu_e0acc398_38514cuda3std6ranges3__45__cpo9iter_moveE - _ZN39_INTERNAL_1910914d_4_k_cu_e0acc398_38514cuda3std3__48in_placeE)
_ZN39_INTERNAL_1910914d_4_k_cu_e0acc398_38514cuda3std3__48in_placeE:
	.zero		1
	.type		_ZN39_INTERNAL_1910914d_4_k_cu_e0acc398_38514cuda3std6ranges3__45__cpo9iter_moveE,@object
	.size		_ZN39_INTERNAL_1910914d_4_k_cu_e0acc398_38514cuda3std6ranges3__45__cpo9iter_moveE,(_ZN39_INTERNAL_1910914d_4_k_cu_e0acc398_38514cuda3std3__45__cpo5beginE - _ZN39_INTERNAL_1910914d_4_k_cu_e0acc398_38514cuda3std6ranges3__45__cpo9iter_moveE)
_ZN39_INTERNAL_1910914d_4_k_cu_e0acc398_38514cuda3std6ranges3__45__cpo9iter_moveE:
	.zero		1
	.type		_ZN39_INTERNAL_1910914d_4_k_cu_e0acc398_38514cuda3std3__45__cpo5beginE,@object
	.size		_ZN39_INTERNAL_1910914d_4_k_cu_e0acc398_38514cuda3std3__45__cpo5beginE,(_ZN39_INTERNAL_1910914d_4_k_cu_e0acc398_38514cuda3std3__441_GLOBAL__N__1910914d_4_k_cu_e0acc398_38516ignoreE - _ZN39_INTERNAL_1910914d_4_k_cu_e0acc398_38514cuda3std3__45__cpo5beginE)
_ZN39_INTERNAL_1910914d_4_k_cu_e0acc398_38514cuda3std3__45__cpo5beginE:
	.zero		1
	.type		_ZN39_INTERNAL_1910914d_4_k_cu_e0acc398_38514cuda3std3__441_GLOBAL__N__1910914d_4_k_cu_e0acc398_38516ignoreE,@object
	.size		_ZN39_INTERNAL_1910914d_4_k_cu_e0acc398_38514cuda3std3__441_GLOBAL__N__1910914d_4_k_cu_e0acc398_38516ignoreE,(_ZN39_INTERNAL_1910914d_4_k_cu_e0acc398_38514cute7productE - _ZN39_INTERNAL_1910914d_4_k_cu_e0acc398_38514cuda3std3__441_GLOBAL__N__1910914d_4_k_cu_e0acc398_38516ignoreE)
_ZN39_INTERNAL_1910914d_4_k_cu_e0acc398_38514cuda3std3__441_GLOBAL__N__1910914d_4_k_cu_e0acc398_38516ignoreE:
	.zero		1
	.type		_ZN39_INTERNAL_1910914d_4_k_cu_e0acc398_38514cute7productE,@object
	.size		_ZN39_INTERNAL_1910914d_4_k_cu_e0acc398_38514cute7productE,(_ZN39_INTERNAL_1910914d_4_k_cu_e0acc398_38514cuda3std3__45__cpo3endE - _ZN39_INTERNAL_1910914d_4_k_cu_e0acc398_38514cute7productE)
_ZN39_INTERNAL_1910914d_4_k_cu_e0acc398_38514cute7productE:
	.zero		1
	.type		_ZN39_INTERNAL_1910914d_4_k_cu_e0acc398_38514cuda3std3__45__cpo3endE,@object
	.size		_ZN39_INTERNAL_1910914d_4_k_cu_e0acc398_38514cuda3std3__45__cpo3endE,(_ZN39_INTERNAL_1910914d_4_k_cu_e0acc398_38514cuda3std3__419piecewise_constructE - _ZN39_INTERNAL_1910914d_4_k_cu_e0acc398_38514cuda3std3__45__cpo3endE)
_ZN39_INTERNAL_1910914d_4_k_cu_e0acc398_38514cuda3std3__45__cpo3endE:
	.zero		1
	.type		_ZN39_INTERNAL_1910914d_4_k_cu_e0acc398_38514cuda3std3__419piecewise_constructE,@object
	.size		_ZN39_INTERNAL_1910914d_4_k_cu_e0acc398_38514cuda3std3__419piecewise_constructE,(_ZN39_INTERNAL_1910914d_4_k_cu_e0acc398_38514cuda3std3__45__cpo4cendE - _ZN39_INTERNAL_1910914d_4_k_cu_e0acc398_38514cuda3std3__419piecewise_constructE)
_ZN39_INTERNAL_1910914d_4_k_cu_e0acc398_38514cuda3std3__419piecewise_constructE:
	.zero		1
	.type		_ZN39_INTERNAL_1910914d_4_k_cu_e0acc398_38514cuda3std3__45__cpo4cendE,@object
	.size		_ZN39_INTERNAL_1910914d_4_k_cu_e0acc398_38514cuda3std3__45__cpo4cendE,(_ZN39_INTERNAL_1910914d_4_k_cu_e0acc398_38514cuda3std6ranges3__45__cpo4swapE - _ZN39_INTERNAL_1910914d_4_k_cu_e0acc398_38514cuda3std3__45__cpo4cendE)
_ZN39_INTERNAL_1910914d_4_k_cu_e0acc398_38514cuda3std3__45__cpo4cendE:
	.zero		1
	.type		_ZN39_INTERNAL_1910914d_4_k_cu_e0acc398_38514cuda3std6ranges3__45__cpo4swapE,@object
	.size		_ZN39_INTERNAL_1910914d_4_k_cu_e0acc398_38514cuda3std6ranges3__45__cpo4swapE,(.L_10 - _ZN39_INTERNAL_1910914d_4_k_cu_e0acc398_38514cuda3std6ranges3__45__cpo4swapE)
_ZN39_INTERNAL_1910914d_4_k_cu_e0acc398_38514cuda3std6ranges3__45__cpo4swapE:
	.zero		1
.L_10:


//--------------------- .nv.constant0._ZN7cutlass13device_kernelINS_4conv6kernel13ConvUniversalINS1_16ConvProblemShapeILNS1_8OperatorE0ELi2EEENS1_10collective14CollectiveConvINS1_47MainloopSm100TmaUmmaWarpSpecializedImplicitGemmILS5_0ELi17ELi2ELi1ELi2EN4cute5tupleIJNSA_1CILi2EEENSC_ILi1EEESE_EEEEENSB_IJNSC_ILi64EEENSC_ILi128EEENSB_IJNSC_ILi32EEEEEEEEENS_10bfloat16_tESM_NSA_8TiledMMAINSA_8MMA_AtomIJNSA_20SM100_MMA_F16BF16_SSISM_SM_fLi64ELi128ELNSA_4UMMA5MajorE0ELSR_0ELNSQ_7ScaleInE0ELSS_0EEEEEENSA_6LayoutINSB_IJSE_SE_SE_EEENSB_IJNSC_ILi0EEESX_SX_EEEEENSB_IJNSA_10UnderscoreES10_S10_EEEEENS7_6detail27Sm100ImplicitGemmTileTraitsINSA_20SM90_TMA_LOAD_IM2COLENSA_14ComposedLayoutINSA_7SwizzleILi2ELi4ELi3EEENSA_18smem_ptr_flag_bitsILi16EEENSV_INSB_IJNSC_ILi8EEESJ_EEENSB_IJSJ_SE_EEEEEEEvEENS14_INSA_23SM90_TMA_LOAD_MULTICASTES1F_vEEEENS_8epilogue10collective18CollectiveEpilogueINS1K_23Sm100TmaWarpSpecializedILi4ELi2ELi16ELb1ELb0EEEJSL_NSB_IJNSV_ISH_SE_EENSV_ISJ_SE_EEEEESM_NSB_IJNSB_IJlllEEESE_SX_EEESM_S1T_NS1K_6fusion15FusionCallbacksIS1O_NS1U_17LinearCombinationISM_fSM_fLNS_15FloatRoundStyleE2EEESL_S1R_JEEENSA_5SM1004TMEM4LOAD26SM100_TMEM_LOAD_16dp256b4xES15_S1F_NSA_17SM75_U32x4_LDSM_NENSA_21SM90_TMA_STORE_IM2COLES1F_NSA_17SM90_U32x4_STSM_NENSA_39AutoVectorizingCopyWithAssumedAlignmentILi128EEEEEEvvEEEEvNT_6ParamsE --------------------------
	.section	.nv.constant0._ZN7cutlass13device_kernelINS_4conv6kernel13ConvUniversalINS1_16ConvProblemShapeILNS1_8OperatorE0ELi2EEENS1_10collective14CollectiveConvINS1_47MainloopSm100TmaUmmaWarpSpecializedImplicitGemmILS5_0ELi17ELi2ELi1ELi2EN4cute5tupleIJNSA_1CILi2EEENSC_ILi1EEESE_EEEEENSB_IJNSC_ILi64EEENSC_ILi128EEENSB_IJNSC_ILi32EEEEEEEEENS_10bfloat16_tESM_NSA_8TiledMMAINSA_8MMA_AtomIJNSA_20SM100_MMA_F16BF16_SSISM_SM_fLi64ELi128ELNSA_4UMMA5MajorE0ELSR_0ELNSQ_7ScaleInE0ELSS_0EEEEEENSA_6LayoutINSB_IJSE_SE_SE_EEENSB_IJNSC_ILi0EEESX_SX_EEEEENSB_IJNSA_10UnderscoreES10_S10_EEEEENS7_6detail27Sm100ImplicitGemmTileTraitsINSA_20SM90_TMA_LOAD_IM2COLENSA_14ComposedLayoutINSA_7SwizzleILi2ELi4ELi3EEENSA_18smem_ptr_flag_bitsILi16EEENSV_INSB_IJNSC_ILi8EEESJ_EEENSB_IJSJ_SE_EEEEEEEvEENS14_INSA_23SM90_TMA_LOAD_MULTICASTES1F_vEEEENS_8epilogue10collective18CollectiveEpilogueINS1K_23Sm100TmaWarpSpecializedILi4ELi2ELi16ELb1ELb0EEEJSL_NSB_IJNSV_ISH_SE_EENSV_ISJ_SE_EEEEESM_NSB_IJNSB_IJlllEEESE_SX_EEESM_S1T_NS1K_6fusion15FusionCallbacksIS1O_NS1U_17LinearCombinationISM_fSM_fLNS_15FloatRoundStyleE2EEESL_S1R_JEEENSA_5SM1004TMEM4LOAD26SM100_TMEM_LOAD_16dp256b4xES15_S1F_NSA_17SM75_U32x4_LDSM_NENSA_21SM90_TMA_STORE_IM2COLES1F_NSA_17SM90_U32x4_STSM_NENSA_39AutoVectorizingCopyWithAssumedAlignmentILi128EEEEEEvvEEEEvNT_6ParamsE,"a",@progbits
	.sectionflags	@""
	.align	4
.nv.constant0._ZN7cutlass13device_kernelINS_4conv6kernel13ConvUniversalINS1_16ConvProblemShapeILNS1_8OperatorE0ELi2EEENS1_10collective14CollectiveConvINS1_47MainloopSm100TmaUmmaWarpSpecializedImplicitGemmILS5_0ELi17ELi2ELi1ELi2EN4cute5tupleIJNSA_1CILi2EEENSC_ILi1EEESE_EEEEENSB_IJNSC_ILi64EEENSC_ILi128EEENSB_IJNSC_ILi32EEEEEEEEENS_10bfloat16_tESM_NSA_8TiledMMAINSA_8MMA_AtomIJNSA_20SM100_MMA_F16BF16_SSISM_SM_fLi64ELi128ELNSA_4UMMA5MajorE0ELSR_0ELNSQ_7ScaleInE0ELSS_0EEEEEENSA_6LayoutINSB_IJSE_SE_SE_EEENSB_IJNSC_ILi0EEESX_SX_EEEEENSB_IJNSA_10UnderscoreES10_S10_EEEEENS7_6detail27Sm100ImplicitGemmTileTraitsINSA_20SM90_TMA_LOAD_IM2COLENSA_14ComposedLayoutINSA_7SwizzleILi2ELi4ELi3EEENSA_18smem_ptr_flag_bitsILi16EEENSV_INSB_IJNSC_ILi8EEESJ_EEENSB_IJSJ_SE_EEEEEEEvEENS14_INSA_23SM90_TMA_LOAD_MULTICASTES1F_vEEEENS_8epilogue10collective18CollectiveEpilogueINS1K_23Sm100TmaWarpSpecializedILi4ELi2ELi16ELb1ELb0EEEJSL_NSB_IJNSV_ISH_SE_EENSV_ISJ_SE_EEEEESM_NSB_IJNSB_IJlllEEESE_SX_EEESM_S1T_NS1K_6fusion15FusionCallbacksIS1O_NS1U_17LinearCombinationISM_fSM_fLNS_15FloatRoundStyleE2EEESL_S1R_JEEENSA_5SM1004TMEM4LOAD26SM100_TMEM_LOAD_16dp256b4xES15_S1F_NSA_17SM75_U32x4_LDSM_NENSA_21SM90_TMA_STORE_IM2COLES1F_NSA_17SM90_U32x4_STSM_NENSA_39AutoVectorizingCopyWithAssumedAlignmentILi128EEEEEEvvEEEEvNT_6ParamsE:
	.zero		2944


//--------------------- SYMBOLS --------------------------

	.type		.nv.reservedSmem.offset0,@object
	.size		.nv.reservedSmem.offset0,0x4
	.type		.nv.reservedSmem.cap,@object
	.size		.nv.reservedSmem.cap,0x4
	.type		__assertfail,@function
